def attn_fwd(
    Q,
    K,
    V,
    Out,
    Lse,
    sm_scale,
    stride_qz,
    stride_qh,
    stride_qm,
    stride_qk,
    stride_kz,
    stride_kh,
    stride_kn,
    stride_kk,
    stride_vz,
    stride_vh,
    stride_vn,
    stride_vk,
    stride_oz,
    stride_oh,
    stride_om,
    stride_ok,
    seqlen_q,
    seqlen_k,
    BLOCK_M: tl.constexpr,
    BLOCK_N: tl.constexpr,
    HEAD_DIM: tl.constexpr,
    CAUSAL: tl.constexpr,
):
    start_m = tl.program_id(0)
    off_hz = tl.program_id(1)
    q_off = off_hz * stride_qh
    k_off = off_hz * stride_kh
    v_off = off_hz * stride_vh
    offs_m = start_m * BLOCK_M + tl.arange(0, BLOCK_M)
    offs_d = tl.arange(0, HEAD_DIM)
    offs_n = tl.arange(0, BLOCK_N)
    q_ptrs = Q + q_off + offs_m[:, None] * stride_qm + offs_d[None, :] * stride_qk
    k_ptrs = K + k_off + offs_d[:, None] * stride_kk + offs_n[None, :] * stride_kn
    v_ptrs = V + v_off + offs_n[:, None] * stride_vn + offs_d[None, :] * stride_vk
    m_i = tl.full([BLOCK_M], float("-inf"), dtype=tl.float32)
    l_i = tl.zeros([BLOCK_M], dtype=tl.float32) + 1.0
    acc = tl.zeros([BLOCK_M, HEAD_DIM], dtype=tl.float32)
    q = tl.load(q_ptrs)
    acc, l_i, m_i = _attn_fwd_inner(
        acc,
        l_i,
        m_i,
        q,
        k_ptrs,
        v_ptrs,
        sm_scale,
        stride_kn,
        stride_vn,
        start_m,
        seqlen_k,
        BLOCK_M,
        BLOCK_N,
        HEAD_DIM,
        CAUSAL,
    )
    acc = acc / l_i[:, None]
    lse = m_i + tl.math.log2(l_i) / 1.4426950408889634
    o_ptrs = (
        Out
        + off_hz * stride_oh
        + offs_m[:, None] * stride_om
        + offs_d[None, :] * stride_ok
    )
    tl.store(o_ptrs, acc.to(Out.dtype.element_ty))
    tl.store(Lse + off_hz * seqlen_q + offs_m, lse)

# config = {"BLOCK_M": 64, "BLOCK_N": 32, "HEAD_DIM": 32, "arch": "sm_80", "causal": false, "dtype": "fp16", "num_stages": 2, "num_warps": 4}
# arch = sm_80


// ===== COMPILED SASS (sm_80) =====

	.target	sm_80

	.elftype	@"ET_EXEC"


//--------------------- .note.nv.tkinfo           --------------------------
	.section	.note.nv.tkinfo,"",@"SHT_NOTE"
	.sectionflags	@"SHF_NOTE_NV_TKINFO"
	.tkinfo
        /*0018*/ 	.word	0x00000002
        /*0030*/ 	.string	""
        /*0030*/ 	.string	"ptxas"
        /*0030*/ 	.string	"Cuda compilation tools, release 13.0, V13.0.88"
        /*0030*/ 	.string	"Build cuda_13.0.r13.0/compiler.36424714_0"
        /*0030*/ 	.string	"-v  -suppress-debug-info  -lineinfo  -arch sm_80 "



//--------------------- .note.nv.cuinfo           --------------------------
	.section	.note.nv.cuinfo,"",@"SHT_NOTE"
	.sectionflags	@"SHF_NOTE_NV_CUINFO"
        /*0018*/ 	.short	0x0002
        /*001a*/ 	.short	0x0050
        /*001c*/ 	.short	0x0082
	.zero		2


//--------------------- .nv.info                  --------------------------
	.section	.nv.info,"",@"SHT_CUDA_INFO"
	.align	4


	//----- nvinfo : EIATTR_REGCOUNT
	.align		4
        /*0000*/ 	.byte	0x04, 0x2f
        /*0002*/ 	.short	(.L_2 - .L_1)
	.align		4
.L_1:
        /*0004*/ 	.word	index@(attn_fwd)
        /*0008*/ 	.word	0x00000060


	//----- nvinfo : EIATTR_FRAME_SIZE
	.align		4
.L_2:
        /*000c*/ 	.byte	0x04, 0x11
        /*000e*/ 	.short	(.L_4 - .L_3)
	.align		4
.L_3:
        /*0010*/ 	.word	index@(attn_fwd)
        /*0014*/ 	.word	0x00000000


	//----- nvinfo : EIATTR_MIN_STACK_SIZE
	.align		4
.L_4:
        /*0018*/ 	.byte	0x04, 0x12
        /*001a*/ 	.short	(.L_6 - .L_5)
	.align		4
.L_5:
        /*001c*/ 	.word	index@(attn_fwd)
        /*0020*/ 	.word	0x00000000
.L_6:


//--------------------- .nv.info.attn_fwd         --------------------------
	.section	.nv.info.attn_fwd,"",@"SHT_CUDA_INFO"
	.sectionflags	@""
	.align	4


	//----- nvinfo : EIATTR_CUDA_API_VERSION
	.align		4
        /*0000*/ 	.byte	0x04, 0x37
        /*0002*/ 	.short	(.L_8 - .L_7)
.L_7:
        /*0004*/ 	.word	0x00000082


	//----- nvinfo : EIATTR_SW2861232_WAR
	.align		4
.L_8:
        /*0008*/ 	.byte	0x01, 0x35
	.zero		2


	//----- nvinfo : EIATTR_PARAM_CBANK
	.align		4
        /*000c*/ 	.byte	0x04, 0x0a
        /*000e*/ 	.short	(.L_10 - .L_9)
	.align		4
.L_9:
        /*0010*/ 	.word	index@(.nv.constant0.attn_fwd)
        /*0014*/ 	.short	0x0160
        /*0016*/ 	.short	0x0088


	//----- nvinfo : EIATTR_CBANK_PARAM_SIZE
	.align		4
.L_10:
        /*0018*/ 	.byte	0x03, 0x19
        /*001a*/ 	.short	0x0088


	//----- nvinfo : EIATTR_KPARAM_INFO
	.align		4
        /*001c*/ 	.byte	0x04, 0x17
        /*001e*/ 	.short	(.L_12 - .L_11)
.L_11:
        /*0020*/ 	.word	0x00000000
        /*0024*/ 	.short	0x0019
        /*0026*/ 	.short	0x0080
        /*0028*/ 	.byte	0x00, 0xf4, 0x21, 0x00


	//----- nvinfo : EIATTR_KPARAM_INFO
	.align		4
.L_12:
        /*002c*/ 	.byte	0x04, 0x17
        /*002e*/ 	.short	(.L_14 - .L_13)
.L_13:
        /*0030*/ 	.word	0x00000000
        /*0034*/ 	.short	0x0018
        /*0036*/ 	.short	0x0078
        /*0038*/ 	.byte	0x00, 0xf4, 0x21, 0x00


	//----- nvinfo : EIATTR_KPARAM_INFO
	.align		4
.L_14:
        /*003c*/ 	.byte	0x04, 0x17
        /*003e*/ 	.short	(.L_16 - .L_15)
.L_15:
        /*0040*/ 	.word	0x00000000
        /*0044*/ 	.short	0x0017
        /*0046*/ 	.short	0x0070
        /*0048*/ 	.byte	0x00, 0xf0, 0x11, 0x00


	//----- nvinfo : EIATTR_KPARAM_INFO
	.align		4
.L_16:
        /*004c*/ 	.byte	0x04, 0x17
        /*004e*/ 	.short	(.L_18 - .L_17)
.L_17:
        /*0050*/ 	.word	0x00000000
        /*0054*/ 	.short	0x0016
        /*0056*/ 	.short	0x006c
        /*0058*/ 	.byte	0x00, 0xf0, 0x11, 0x00


	//----- nvinfo : EIATTR_KPARAM_INFO
	.align		4
.L_18:
        /*005c*/ 	.byte	0x04, 0x17
        /*005e*/ 	.short	(.L_20 - .L_19)
.L_19:
        /*0060*/ 	.word	0x00000000
        /*0064*/ 	.short	0x0015
        /*0066*/ 	.short	0x0068
        /*0068*/ 	.byte	0x00, 0xf0, 0x11, 0x00


	//----- nvinfo : EIATTR_KPARAM_INFO
	.align		4
.L_20:
        /*006c*/ 	.byte	0x04, 0x17
        /*006e*/ 	.short	(.L_22 - .L_21)
.L_21:
        /*0070*/ 	.word	0x00000000
        /*0074*/ 	.short	0x0014
        /*0076*/ 	.short	0x0064
        /*0078*/ 	.byte	0x00, 0xf0, 0x11, 0x00


	//----- nvinfo : EIATTR_KPARAM_INFO
	.align		4
.L_22:
        /*007c*/ 	.byte	0x04, 0x17
        /*007e*/ 	.short	(.L_24 - .L_23)
.L_23:
        /*0080*/ 	.word	0x00000000
        /*0084*/ 	.short	0x0013
        /*0086*/ 	.short	0x0060
        /*0088*/ 	.byte	0x00, 0xf0, 0x11, 0x00


	//----- nvinfo : EIATTR_KPARAM_INFO
	.align		4
.L_24:
        /*008c*/ 	.byte	0x04, 0x17
        /*008e*/ 	.short	(.L_26 - .L_25)
.L_25:
        /*0090*/ 	.word	0x00000000
        /*0094*/ 	.short	0x0012
        /*0096*/ 	.short	0x005c
        /*0098*/ 	.byte	0x00, 0xf0, 0x11, 0x00


	//----- nvinfo : EIATTR_KPARAM_INFO
	.align		4
.L_26:
        /*009c*/ 	.byte	0x04, 0x17
        /*009e*/ 	.short	(.L_28 - .L_27)
.L_27:
        /*00a0*/ 	.word	0x00000000
        /*00a4*/ 	.short	0x0011
        /*00a6*/ 	.short	0x0058
        /*00a8*/ 	.byte	0x00, 0xf0, 0x11, 0x00


	//----- nvinfo : EIATTR_KPARAM_INFO
	.align		4
.L_28:
        /*00ac*/ 	.byte	0x04, 0x17
        /*00ae*/ 	.short	(.L_30 - .L_29)
.L_29:
        /*00b0*/ 	.word	0x00000000
        /*00b4*/ 	.short	0x0010
        /*00b6*/ 	.short	0x0054
        /*00b8*/ 	.byte	0x00, 0xf0, 0x11, 0x00


	//----- nvinfo : EIATTR_KPARAM_INFO
	.align		4
.L_30:
        /*00bc*/ 	.byte	0x04, 0x17
        /*00be*/ 	.short	(.L_32 - .L_31)
.L_31:
        /*00c0*/ 	.word	0x00000000
        /*00c4*/ 	.short	0x000f
        /*00c6*/ 	.short	0x0050
        /*00c8*/ 	.byte	0x00, 0xf0, 0x11, 0x00


	//----- nvinfo : EIATTR_KPARAM_INFO
	.align		4
.L_32:
        /*00cc*/ 	.byte	0x04, 0x17
        /*00ce*/ 	.short	(.L_34 - .L_33)
.L_33:
        /*00d0*/ 	.word	0x00000000
        /*00d4*/ 	.short	0x000e
        /*00d6*/ 	.short	0x004c
        /*00d8*/ 	.byte	0x00, 0xf0, 0x11, 0x00


	//----- nvinfo : EIATTR_KPARAM_INFO
	.align		4
.L_34:
        /*00dc*/ 	.byte	0x04, 0x17
        /*00de*/ 	.short	(.L_36 - .L_35)
.L_35:
        /*00e0*/ 	.word	0x00000000
        /*00e4*/ 	.short	0x000d
        /*00e6*/ 	.short	0x0048
        /*00e8*/ 	.byte	0x00, 0xf0, 0x11, 0x00


	//----- nvinfo : EIATTR_KPARAM_INFO
	.align		4
.L_36:
        /*00ec*/ 	.byte	0x04, 0x17
        /*00ee*/ 	.short	(.L_38 - .L_37)
.L_37:
        /*00f0*/ 	.word	0x00000000
        /*00f4*/ 	.short	0x000c
        /*00f6*/ 	.short	0x0044
        /*00f8*/ 	.byte	0x00, 0xf0, 0x11, 0x00


	//----- nvinfo : EIATTR_KPARAM_INFO
	.align		4
.L_38:
        /*00fc*/ 	.byte	0x04, 0x17
        /*00fe*/ 	.short	(.L_40 - .L_39)
.L_39:
        /*0100*/ 	.word	0x00000000
        /*0104*/ 	.short	0x000b
        /*0106*/ 	.short	0x0040
        /*0108*/ 	.byte	0x00, 0xf0, 0x11, 0x00


	//----- nvinfo : EIATTR_KPARAM_INFO
	.align		4
.L_40:
        /*010c*/ 	.byte	0x04, 0x17
        /*010e*/ 	.short	(.L_42 - .L_41)
.L_41:
        /*0110*/ 	.word	0x00000000
        /*0114*/ 	.short	0x000a
        /*0116*/ 	.short	0x003c
        /*0118*/ 	.byte	0x00, 0xf0, 0x11, 0x00


	//----- nvinfo : EIATTR_KPARAM_INFO
	.align		4
.L_42:
        /*011c*/ 	.byte	0x04, 0x17
        /*011e*/ 	.short	(.L_44 - .L_43)
.L_43:
        /*0120*/ 	.word	0x00000000
        /*0124*/ 	.short	0x0009
        /*0126*/ 	.short	0x0038
        /*0128*/ 	.byte	0x00, 0xf0, 0x11, 0x00


	//----- nvinfo : EIATTR_KPARAM_INFO
	.align		4
.L_44:
        /*012c*/ 	.byte	0x04, 0x17
        /*012e*/ 	.short	(.L_46 - .L_45)
.L_45:
        /*0130*/ 	.word	0x00000000
        /*0134*/ 	.short	0x0008
        /*0136*/ 	.short	0x0034
        /*0138*/ 	.byte	0x00, 0xf0, 0x11, 0x00


	//----- nvinfo : EIATTR_KPARAM_INFO
	.align		4
.L_46:
        /*013c*/ 	.byte	0x04, 0x17
        /*013e*/ 	.short	(.L_48 - .L_47)
.L_47:
        /*0140*/ 	.word	0x00000000
        /*0144*/ 	.short	0x0007
        /*0146*/ 	.short	0x0030
        /*0148*/ 	.byte	0x00, 0xf0, 0x11, 0x00


	//----- nvinfo : EIATTR_KPARAM_INFO
	.align		4
.L_48:
        /*014c*/ 	.byte	0x04, 0x17
        /*014e*/ 	.short	(.L_50 - .L_49)
.L_49:
        /*0150*/ 	.word	0x00000000
        /*0154*/ 	.short	0x0006
        /*0156*/ 	.short	0x002c
        /*0158*/ 	.byte	0x00, 0xf0, 0x11, 0x00


	//----- nvinfo : EIATTR_KPARAM_INFO
	.align		4
.L_50:
        /*015c*/ 	.byte	0x04, 0x17
        /*015e*/ 	.short	(.L_52 - .L_51)
.L_51:
        /*0160*/ 	.word	0x00000000
        /*0164*/ 	.short	0x0005
        /*0166*/ 	.short	0x0028
        /*0168*/ 	.byte	0x00, 0xf0, 0x11, 0x00


	//----- nvinfo : EIATTR_KPARAM_INFO
	.align		4
.L_52:
        /*016c*/ 	.byte	0x04, 0x17
        /*016e*/ 	.short	(.L_54 - .L_53)
.L_53:
        /*0170*/ 	.word	0x00000000
        /*0174*/ 	.short	0x0004
        /*0176*/ 	.short	0x0020
        /*0178*/ 	.byte	0x00, 0xf4, 0x21, 0x00


	//----- nvinfo : EIATTR_KPARAM_INFO
	.align		4
.L_54:
        /*017c*/ 	.byte	0x04, 0x17
        /*017e*/ 	.short	(.L_56 - .L_55)
.L_55:
        /*0180*/ 	.word	0x00000000
        /*0184*/ 	.short	0x0003
        /*0186*/ 	.short	0x0018
        /*0188*/ 	.byte	0x00, 0xf4, 0x21, 0x00


	//----- nvinfo : EIATTR_KPARAM_INFO
	.align		4
.L_56:
        /*018c*/ 	.byte	0x04, 0x17
        /*018e*/ 	.short	(.L_58 - .L_57)
.L_57:
        /*0190*/ 	.word	0x00000000
        /*0194*/ 	.short	0x0002
        /*0196*/ 	.short	0x0010
        /*0198*/ 	.byte	0x00, 0xf4, 0x21, 0x00


	//----- nvinfo : EIATTR_KPARAM_INFO
	.align		4
.L_58:
        /*019c*/ 	.byte	0x04, 0x17
        /*019e*/ 	.short	(.L_60 - .L_59)
.L_59:
        /*01a0*/ 	.word	0x00000000
        /*01a4*/ 	.short	0x0001
        /*01a6*/ 	.short	0x0008
        /*01a8*/ 	.byte	0x00, 0xf4, 0x21, 0x00


	//----- nvinfo : EIATTR_KPARAM_INFO
	.align		4
.L_60:
        /*01ac*/ 	.byte	0x04, 0x17
        /*01ae*/ 	.short	(.L_62 - .L_61)
.L_61:
        /*01b0*/ 	.word	0x00000000
        /*01b4*/ 	.short	0x0000
        /*01b6*/ 	.short	0x0000
        /*01b8*/ 	.byte	0x00, 0xf4, 0x21, 0x00


	//----- nvinfo : EIATTR_MAXREG_COUNT
	.align		4
.L_62:
        /*01bc*/ 	.byte	0x03, 0x1b
        /*01be*/ 	.short	0x00ff


	//----- nvinfo : EIATTR_NUM_BARRIERS
	.align		4
        /*01c0*/ 	.byte	0x02, 0x4c
        /*01c2*/ 	.byte	0x01
	.zero		1


	//----- nvinfo : EIATTR_MERCURY_ISA_VERSION
	.align		4
        /*01c4*/ 	.byte	0x03, 0x5f
        /*01c6*/ 	.short	0x0000


	//----- nvinfo : EIATTR_COOP_GROUP_MASK_REGIDS
	.align		4
        /*01c8*/ 	.byte	0x04, 0x29
        /*01ca*/ 	.short	(.L_64 - .L_63)


	//   ....[0]....
.L_63:
        /*01cc*/ 	.word	0xffffffff


	//   ....[1]....
        /*01d0*/ 	.word	0xffffffff


	//   ....[2]....
        /*01d4*/ 	.word	0xffffffff


	//   ....[3]....
        /*01d8*/ 	.word	0xffffffff


	//   ....[4]....
        /*01dc*/ 	.word	0xffffffff


	//   ....[5]....
        /*01e0*/ 	.word	0xffffffff


	//   ....[6]....
        /*01e4*/ 	.word	0xffffffff


	//   ....[7]....
        /*01e8*/ 	.word	0xffffffff


	//----- nvinfo : EIATTR_COOP_GROUP_INSTR_OFFSETS
	.align		4
.L_64:
        /*01ec*/ 	.byte	0x04, 0x28
        /*01ee*/ 	.short	(.L_66 - .L_65)


	//   ....[0]....
.L_65:
        /*01f0*/ 	.word	0x00001280


	//   ....[1]....
        /*01f4*/ 	.word	0x00001300


	//   ....[2]....
        /*01f8*/ 	.word	0x000013b0


	//   ....[3]....
        /*01fc*/ 	.word	0x000013f0


	//   ....[4]....
        /*0200*/ 	.word	0x00001a80


	//   ....[5]....
        /*0204*/ 	.word	0x00001a90


	//   ....[6]....
        /*0208*/ 	.word	0x00001b00


	//   ....[7]....
        /*020c*/ 	.word	0x00001b10


	//----- nvinfo : EIATTR_EXIT_INSTR_OFFSETS
	.align		4
.L_66:
        /*0210*/ 	.byte	0x04, 0x1c
        /*0212*/ 	.short	(.L_68 - .L_67)


	//   ....[0]....
.L_67:
        /*0214*/ 	.word	0x00002bb0


	//   ....[1]....
        /*0218*/ 	.word	0x00002c50


	//----- nvinfo : EIATTR_REQNTID
	.align		4
.L_68:
        /*021c*/ 	.byte	0x04, 0x10
        /*021e*/ 	.short	(.L_70 - .L_69)
.L_69:
        /*0220*/ 	.word	0x00000080
        /*0224*/ 	.word	0x00000001
        /*0228*/ 	.word	0x00000001
.L_70:


//--------------------- .nv.callgraph             --------------------------
	.section	.nv.callgraph,"",@"SHT_CUDA_CALLGRAPH"
	.align	4
	.sectionentsize	8
	.align		4
        /*0000*/ 	.word	0x00000000
	.align		4
        /*0004*/ 	.word	0xffffffff
	.align		4
        /*0008*/ 	.word	0x00000000
	.align		4
        /*000c*/ 	.word	0xfffffffe
	.align		4
        /*0010*/ 	.word	0x00000000
	.align		4
        /*0014*/ 	.word	0xfffffffd
	.align		4
        /*0018*/ 	.word	0x00000000
	.align		4
        /*001c*/ 	.word	0xfffffffc


//--------------------- .nv.rel.action            --------------------------
	.section	.nv.rel.action,"",@"SHT_CUDA_RELOCINFO"
	.align	8
	.sectionentsize	8
        /*0000*/ 	.byte	0x73, 0x00, 0x00, 0x00, 0x00, 0x00, 0x00, 0x00, 0x00, 0x00, 0x00, 0x11, 0x25, 0x00, 0x05, 0x36


//--------------------- .nv.constant4             --------------------------
	.section	.nv.constant4,"a",@progbits
	.align	8
	.align		8
.nv.constant4:
        /*0000*/ 	.dword	_$_str


//--------------------- .nv.constant0.attn_fwd    --------------------------
	.section	.nv.constant0.attn_fwd,"a",@progbits
	.sectionflags	@""
	.align	4
.nv.constant0.attn_fwd:
	.zero		488


//--------------------- .text.attn_fwd            --------------------------
	.section	.text.attn_fwd,"ax",@progbits
	.sectioninfo	@"SHI_REGISTERS=96"
	.align	128
        .global         attn_fwd
        .type           attn_fwd,@function
        .size           attn_fwd,(.L_x_3 - attn_fwd)
        .other          attn_fwd,@"STO_CUDA_ENTRY STV_DEFAULT"
attn_fwd:
.text.attn_fwd:
[----:B------:R-:W-:Y:S02]  /*0000*/  MOV R1, c[0x0][0x28] ;  /* 0x00000a0000017a02 */ /* 0x000fe40000000f00 */
[----:B------:R-:W0:Y:S01]  /*0010*/  S2R R93, SR_TID.X ;  /* 0x00000000005d7919 */ /* 0x000e220000002100 */
[----:B------:R-:W-:Y:S01]  /*0020*/  MOV R33, c[0x0][0x198] ;  /* 0x0000660000217a02 */ /* 0x000fe20000000f00 */
[----:B------:R-:W-:Y:S02]  /*0030*/  ULDC.64 UR4, c[0x0][0x118] ;  /* 0x0000460000047ab9 */ /* 0x000fe40000000a00 */
[----:B------:R-:W1:Y:S04]  /*0040*/  S2R R3, SR_CTAID.X ;  /* 0x0000000000037919 */ /* 0x000e680000002500 */
[----:B------:R-:W2:Y:S01]  /*0050*/  S2R R28, SR_CTAID.Y ;  /* 0x00000000001c7919 */ /* 0x000ea20000002600 */
[----:B0-----:R-:W-:Y:S02]  /*0060*/  LOP3.LUT R16, R93, 0x3f, RZ, 0xc0, !PT ;  /* 0x0000003f5d107812 */ /* 0x001fe400078ec0ff */
[----:B------:R-:W-:-:S03]  /*0070*/  SHF.R.U32.HI R92, RZ, 0x6, R93 ;  /* 0x00000006ff5c7819 */ /* 0x000fc6000001165d */
[----:B-1----:R-:W-:Y:S01]  /*0080*/  IMAD R90, R3, 0x40, R16 ;  /* 0x00000040035a7824 */ /* 0x002fe200078e0210 */
[----:B------:R-:W-:Y:S01]  /*0090*/  SGXT.U32 R92, R92, 0x1 ;  /* 0x000000015c5c781a */ /* 0x000fe20000000000 */
[----:B--2---:R-:W-:Y:S02]  /*00a0*/  IMAD R0, R28, c[0x0][0x190], RZ ;  /* 0x000064001c007a24 */ /* 0x004fe400078e02ff */
[----:B------:R-:W-:Y:S02]  /*00b0*/  IMAD R3, R90, c[0x0][0x194], RZ ;  /* 0x000065005a037a24 */ /* 0x000fe400078e02ff */
[----:B------:R-:W-:Y:S02]  /*00c0*/  IMAD.SHL.U32 R2, R0, 0x2, RZ ;  /* 0x0000000200027824 */ /* 0x000fe400078e00ff */
[----:B------:R-:W-:Y:S01]  /*00d0*/  IMAD R6, R92, c[0x0][0x198], RZ ;  /* 0x000066005c067a24 */ /* 0x000fe200078e02ff */
[----:B------:R-:W-:Y:S01]  /*00e0*/  SHF.L.U32 R5, R3, 0x1, RZ ;  /* 0x0000000103057819 */ /* 0x000fe200000006ff */
[----:B------:R-:W-:-:S03]  /*00f0*/  IMAD.HI R0, R0, 0x2, RZ ;  /* 0x0000000200007827 */ /* 0x000fc600078e02ff */
[----:B------:R-:W-:Y:S01]  /*0100*/  IADD3 R29, P0, P1, R5, c[0x0][0x160], R2 ;  /* 0x00005800051d7a10 */ /* 0x000fe2000791e002 */
[----:B------:R-:W-:-:S04]  /*0110*/  IMAD.HI R3, R3, 0x2, RZ ;  /* 0x0000000203037827 */ /* 0x000fc800078e02ff */
[----:B------:R-:W-:Y:S01]  /*0120*/  IMAD R5, R33, 0x2, R6 ;  /* 0x0000000221057824 */ /* 0x000fe200078e0206 */
[----:B------:R-:W-:Y:S02]  /*0130*/  IADD3.X R31, R3, c[0x0][0x164], R0, P0, P1 ;  /* 0x00005900031f7a10 */ /* 0x000fe400007e2400 */
[C---:B------:R-:W-:Y:S02]  /*0140*/  LEA R2, P0, R6.reuse, R29, 0x1 ;  /* 0x0000001d06027211 */ /* 0x040fe400078008ff */
[C---:B------:R-:W-:Y:S02]  /*0150*/  LEA R0, R33.reuse, R5, 0x1 ;  /* 0x0000000521007211 */ /* 0x040fe400078e08ff */
[----:B------:R-:W-:Y:S02]  /*0160*/  LEA.HI.X.SX32 R3, R6, R31, 0x1, P0 ;  /* 0x0000001f06037211 */ /* 0x000fe400000f0eff */
[CC--:B------:R-:W-:Y:S01]  /*0170*/  LEA R6, P0, R0.reuse, R29.reuse, 0x1 ;  /* 0x0000001d00067211 */ /* 0x0c0fe200078008ff */
[----:B------:R-:W-:Y:S01]  /*0180*/  IMAD R9, R33, 0x2, R0 ;  /* 0x0000000221097824 */ /* 0x000fe200078e0200 */
[----:B------:R-:W-:Y:S01]  /*0190*/  LEA R4, P1, R5, R29, 0x1 ;  /* 0x0000001d05047211 */ /* 0x000fe200078208ff */
[----:B------:R0:W2:Y:S01]  /*01a0*/  LDG.E.U16 R19, [R2.64] ;  /* 0x0000000402137981 */ /* 0x0000a2000c1e1500 */
[----:B------:R-:W-:-:S02]  /*01b0*/  LEA.HI.X.SX32 R7, R0, R31, 0x1, P0 ;  /* 0x0000001f00077211 */ /* 0x000fc400000f0eff */
[----:B------:R-:W-:Y:S02]  /*01c0*/  LEA R0, R33, R9, 0x1 ;  /* 0x0000000921007211 */ /* 0x000fe400078e08ff */
[----:B------:R-:W-:Y:S01]  /*01d0*/  LEA.HI.X.SX32 R5, R5, R31, 0x1, P1 ;  /* 0x0000001f05057211 */ /* 0x000fe200008f0eff */
[----:B------:R1:W3:Y:S01]  /*01e0*/  LDG.E.U16 R21, [R6.64] ;  /* 0x0000000406157981 */ /* 0x0002e2000c1e1500 */
[CC--:B------:R-:W-:Y:S01]  /*01f0*/  LEA R10, P1, R0.reuse, R29.reuse, 0x1 ;  /* 0x0000001d000a7211 */ /* 0x0c0fe200078208ff */
[----:B------:R-:W-:Y:S01]  /*0200*/  IMAD R12, R33, 0x2, R0 ;  /* 0x00000002210c7824 */ /* 0x000fe200078e0200 */
[----:B------:R-:W-:Y:S01]  /*0210*/  LEA R8, P0, R9, R29, 0x1 ;  /* 0x0000001d09087211 */ /* 0x000fe200078008ff */
[----:B------:R4:W5:Y:S01]  /*0220*/  LDG.E.U16 R20, [R4.64] ;  /* 0x0000000404147981 */ /* 0x000962000c1e1500 */
[----:B------:R-:W-:Y:S02]  /*0230*/  LEA.HI.X.SX32 R11, R0, R31, 0x1, P1 ;  /* 0x0000001f000b7211 */ /* 0x000fe400008f0eff */
[----:B------:R-:W-:-:S02]  /*0240*/  LEA R0, R33, R12, 0x1 ;  /* 0x0000000c21007211 */ /* 0x000fc400078e08ff */
[----:B------:R-:W-:Y:S01]  /*0250*/  LEA.HI.X.SX32 R9, R9, R31, 0x1, P0 ;  /* 0x0000001f09097211 */ /* 0x000fe200000f0eff */
[----:B------:R1:W3:Y:S01]  /*0260*/  LDG.E.U16 R23, [R10.64] ;  /* 0x000000040a177981 */ /* 0x0002e2000c1e1500 */
[C---:B0-----:R-:W-:Y:S01]  /*0270*/  LEA R2, P0, R12.reuse, R29, 0x1 ;  /* 0x0000001d0c027211 */ /* 0x041fe200078008ff */
[C---:B------:R-:W-:Y:S02]  /*0280*/  IMAD R13, R33.reuse, 0x2, R0 ;  /* 0x00000002210d7824 */ /* 0x040fe400078e0200 */
[----:B------:R0:W5:Y:S01]  /*0290*/  LDG.E.U16 R22, [R8.64] ;  /* 0x0000000408167981 */ /* 0x000162000c1e1500 */
[----:B------:R-:W-:Y:S02]  /*02a0*/  LEA.HI.X.SX32 R3, R12, R31, 0x1, P0 ;  /* 0x0000001f0c037211 */ /* 0x000fe400000f0eff */
[C---:B----4-:R-:W-:Y:S02]  /*02b0*/  LEA R4, P0, R0.reuse, R29, 0x1 ;  /* 0x0000001d00047211 */ /* 0x050fe400078008ff */
[----:B------:R-:W-:Y:S01]  /*02c0*/  LEA R12, R33, R13, 0x1 ;  /* 0x0000000d210c7211 */ /* 0x000fe200078e08ff */
[----:B------:R4:W5:Y:S01]  /*02d0*/  LDG.E.U16 R24, [R2.64] ;  /* 0x0000000402187981 */ /* 0x000962000c1e1500 */
[----:B------:R-:W-:-:S03]  /*02e0*/  LEA.HI.X.SX32 R5, R0, R31, 0x1, P0 ;  /* 0x0000001f00057211 */ /* 0x000fc600000f0eff */
[----:B------:R-:W-:Y:S01]  /*02f0*/  IMAD R0, R33, 0x2, R12 ;  /* 0x0000000221007824 */ /* 0x000fe200078e020c */
[----:B-1----:R-:W-:Y:S01]  /*0300*/  LEA R6, P0, R13, R29, 0x1 ;  /* 0x0000001d0d067211 */ /* 0x002fe200078008ff */
[----:B------:R1:W5:Y:S03]  /*0310*/  LDG.E.U16 R25, [R4.64] ;  /* 0x0000000404197981 */ /* 0x000366000c1e1500 */
[----:B------:R-:W-:-:S05]  /*0320*/  LEA R17, R33, R0, 0x1 ;  /* 0x0000000021117211 */ /* 0x000fca00078e08ff */
[----:B------:R-:W-:Y:S01]  /*0330*/  IMAD R18, R33, 0x2, R17 ;  /* 0x0000000221127824 */ /* 0x000fe200078e0211 */
[----:B------:R-:W-:Y:S02]  /*0340*/  LEA.HI.X.SX32 R7, R13, R31, 0x1, P0 ;  /* 0x0000001f0d077211 */ /* 0x000fe400000f0eff */
[C---:B------:R-:W-:Y:S02]  /*0350*/  LEA R10, P0, R0.reuse, R29, 0x1 ;  /* 0x0000001d000a7211 */ /* 0x040fe400078008ff */
[C---:B------:R-:W-:Y:S01]  /*0360*/  LEA R13, R33.reuse, R18, 0x1 ;  /* 0x00000012210d7211 */ /* 0x040fe200078e08ff */
[----:B------:R1:W5:Y:S01]  /*0370*/  LDG.E.U16 R26, [R6.64] ;  /* 0x00000004061a7981 */ /* 0x000362000c1e1500 */
[----:B------:R-:W-:Y:S02]  /*0380*/  LEA.HI.X.SX32 R11, R0, R31, 0x1, P0 ;  /* 0x0000001f000b7211 */ /* 0x000fe400000f0eff */
[----:B0-----:R-:W-:Y:S01]  /*0390*/  LEA R8, P1, R12, R29, 0x1 ;  /* 0x0000001d0c087211 */ /* 0x001fe200078208ff */
[----:B------:R-:W-:-:S02]  /*03a0*/  IMAD R0, R33, 0x2, R13 ;  /* 0x0000000221007824 */ /* 0x000fc400078e020d */
[----:B------:R0:W5:Y:S01]  /*03b0*/  LDG.E.U16 R10, [R10.64] ;  /* 0x000000040a0a7981 */ /* 0x000162000c1e1500 */
[----:B------:R-:W-:Y:S02]  /*03c0*/  LEA.HI.X.SX32 R9, R12, R31, 0x1, P1 ;  /* 0x0000001f0c097211 */ /* 0x000fe400008f0eff */
[CC--:B------:R-:W-:Y:S02]  /*03d0*/  LEA R14, P1, R0.reuse, R29.reuse, 0x1 ;  /* 0x0000001d000e7211 */ /* 0x0c0fe400078208ff */
[----:B-1----:R-:W-:Y:S01]  /*03e0*/  LEA R5, R33, R0, 0x1 ;  /* 0x0000000021057211 */ /* 0x002fe200078e08ff */
[----:B------:R1:W5:Y:S01]  /*03f0*/  LDG.E.U16 R27, [R8.64] ;  /* 0x00000004081b7981 */ /* 0x000362000c1e1500 */
[----:B------:R-:W-:Y:S02]  /*0400*/  LEA R12, P0, R13, R29, 0x1 ;  /* 0x0000001d0d0c7211 */ /* 0x000fe400078008ff */
[-C--:B------:R-:W-:Y:S01]  /*0410*/  LEA.HI.X.SX32 R15, R0, R31.reuse, 0x1, P1 ;  /* 0x0000001f000f7211 */ /* 0x080fe200008f0eff */
[----:B------:R-:W-:Y:S01]  /*0420*/  IMAD R0, R33, 0x2, R5 ;  /* 0x0000000221007824 */ /* 0x000fe200078e0205 */
[----:B------:R-:W-:-:S02]  /*0430*/  LEA.HI.X.SX32 R13, R13, R31, 0x1, P0 ;  /* 0x0000001f0d0d7211 */ /* 0x000fc400000f0eff */
[-C--:B------:R-:W-:Y:S01]  /*0440*/  LEA R6, P1, R5, R29.reuse, 0x1 ;  /* 0x0000001d05067211 */ /* 0x080fe200078208ff */
[----:B------:R-:W5:Y:S01]  /*0450*/  LDG.E.U16 R14, [R14.64] ;  /* 0x000000040e0e7981 */ /* 0x000f62000c1e1500 */
[----:B----4-:R-:W-:Y:S02]  /*0460*/  LEA R2, P0, R17, R29, 0x1 ;  /* 0x0000001d11027211 */ /* 0x010fe400078008ff */
[-C--:B------:R-:W-:Y:S01]  /*0470*/  LEA.HI.X.SX32 R7, R5, R31.reuse, 0x1, P1 ;  /* 0x0000001f05077211 */ /* 0x080fe200008f0eff */
[----:B------:R4:W5:Y:S01]  /*0480*/  LDG.E.U16 R13, [R12.64] ;  /* 0x000000040c0d7981 */ /* 0x000962000c1e1500 */
[----:B------:R-:W-:Y:S02]  /*0490*/  LEA.HI.X.SX32 R3, R17, R31, 0x1, P0 ;  /* 0x0000001f11037211 */ /* 0x000fe400000f0eff */
[-C--:B-1----:R-:W-:Y:S02]  /*04a0*/  LEA R8, P1, R0, R29.reuse, 0x1 ;  /* 0x0000001d00087211 */ /* 0x082fe400078208ff */
[----:B------:R-:W-:Y:S01]  /*04b0*/  LEA R4, P0, R18, R29, 0x1 ;  /* 0x0000001d12047211 */ /* 0x000fe200078008ff */
[----:B------:R1:W5:Y:S01]  /*04c0*/  LDG.E.U16 R2, [R2.64] ;  /* 0x0000000402027981 */ /* 0x000362000c1e1500 */
[----:B------:R-:W-:-:S02]  /*04d0*/  LEA.HI.X.SX32 R9, R0, R31, 0x1, P1 ;  /* 0x0000001f00097211 */ /* 0x000fc400008f0eff */
[----:B------:R-:W-:Y:S01]  /*04e0*/  LEA.HI.X.SX32 R5, R18, R31, 0x1, P0 ;  /* 0x0000001f12057211 */ /* 0x000fe200000f0eff */
[----:B------:R0:W5:Y:S04]  /*04f0*/  LDG.E.U16 R7, [R6.64] ;  /* 0x0000000406077981 */ /* 0x000168000c1e1500 */
[----:B------:R1:W5:Y:S04]  /*0500*/  LDG.E.U16 R4, [R4.64] ;  /* 0x0000000404047981 */ /* 0x000368000c1e1500 */
[----:B------:R1:W5:Y:S01]  /*0510*/  LDG.E.U16 R9, [R8.64] ;  /* 0x0000000408097981 */ /* 0x000362000c1e1500 */
[----:B------:R-:W-:-:S02]  /*0520*/  SHF.R.S32.HI R0, RZ, 0x6, R93 ;  /* 0x00000006ff007819 */ /* 0x000fc4000001145d */
[----:B0-----:R-:W-:Y:S02]  /*0530*/  SHF.L.U32 R11, R16, 0x1, RZ ;  /* 0x00000001100b7819 */ /* 0x001fe400000006ff */
[----:B------:R-:W-:Y:S01]  /*0540*/  SGXT R0, R0, 0x1 ;  /* 0x000000010000781a */ /* 0x000fe20000000200 */
[----:B----4-:R-:W-:-:S03]  /*0550*/  IMAD.MOV.U32 R12, RZ, RZ, 0x1 ;  /* 0x00000001ff0c7424 */ /* 0x010fc600078e00ff */
[----:B------:R-:W-:Y:S02]  /*0560*/  LOP3.LUT R0, R11, 0x90, R0, 0x78, !PT ;  /* 0x000000900b007812 */ /* 0x000fe400078e7800 */
[----:B------:R-:W-:Y:S02]  /*0570*/  ISETP.LE.AND P0, PT, R12, c[0x0][0x1d0], PT ;  /* 0x000074000c007a0c */ /* 0x000fe40003f03270 */
[C---:B------:R-:W-:Y:S02]  /*0580*/  LOP3.LUT R91, R0.reuse, 0x20, RZ, 0x3c, !PT ;  /* 0x00000020005b7812 */ /* 0x040fe400078e3cff */
[C---:B------:R-:W-:Y:S02]  /*0590*/  LOP3.LUT R12, R0.reuse, 0x40, RZ, 0x3c, !PT ;  /* 0x00000040000c7812 */ /* 0x040fe400078e3cff */
[----:B-1----:R-:W-:Y:S01]  /*05a0*/  LOP3.LUT R3, R0, 0x60, RZ, 0x3c, !PT ;  /* 0x0000006000037812 */ /* 0x002fe200078e3cff */
[----:B------:R-:W-:Y:S01]  /*05b0*/  IMAD.MOV.U32 R5, RZ, RZ, 0x3f800000 ;  /* 0x3f800000ff057424 */ /* 0x000fe200078e00ff */
[----:B------:R-:W-:Y:S01]  /*05c0*/  MOV R6, 0xff800000 ;  /* 0xff80000000067802 */ /* 0x000fe20000000f00 */
[----:B------:R-:W-:Y:S01]  /*05d0*/  IMAD.MOV.U32 R8, RZ, RZ, -0x800000 ;  /* 0xff800000ff087424 */ /* 0x000fe200078e00ff */
[----:B------:R-:W-:Y:S01]  /*05e0*/  MOV R60, 0x3f800000 ;  /* 0x3f800000003c7802 */ /* 0x000fe20000000f00 */
[----:B------:R-:W-:Y:S01]  /*05f0*/  CS2R R48, SRZ ;  /* 0x0000000000307805 */ /* 0x000fe2000001ff00 */
[----:B------:R-:W-:Y:S01]  /*0600*/  CS2R R50, SRZ ;  /* 0x0000000000327805 */ /* 0x000fe2000001ff00 */
[----:B------:R-:W-:Y:S01]  /*0610*/  CS2R R44, SRZ ;  /* 0x00000000002c7805 */ /* 0x000fe2000001ff00 */
[----:B------:R-:W-:Y:S01]  /*0620*/  CS2R R46, SRZ ;  /* 0x00000000002e7805 */ /* 0x000fe2000001ff00 */
[----:B------:R-:W-:Y:S01]  /*0630*/  CS2R R40, SRZ ;  /* 0x0000000000287805 */ /* 0x000fe2000001ff00 */
[----:B------:R-:W-:Y:S01]  /*0640*/  CS2R R42, SRZ ;  /* 0x00000000002a7805 */ /* 0x000fe2000001ff00 */
[----:B------:R-:W-:Y:S01]  /*0650*/  CS2R R36, SRZ ;  /* 0x0000000000247805 */ /* 0x000fe2000001ff00 */
[----:B------:R-:W-:Y:S01]  /*0660*/  CS2R R38, SRZ ;  /* 0x0000000000267805 */ /* 0x000fe2000001ff00 */
[C---:B------:R-:W-:Y:S01]  /*0670*/  SHF.L.U32 R16, R93.reuse, 0x1, RZ ;  /* 0x000000015d107819 */ /* 0x040fe200000006ff */
[----:B--2---:R-:W-:Y:S04]  /*0680*/  STS.U16 [R0], R19 ;  /* 0x0000001300007388 */ /* 0x004fe80000000400 */
[----:B---3--:R-:W-:Y:S04]  /*0690*/  STS.U16 [R0+0x400], R23 ;  /* 0x0004001700007388 */ /* 0x008fe80000000400 */
[----:B-----5:R-:W-:Y:S04]  /*06a0*/  STS.U16 [R0+0x800], R27 ;  /* 0x0008001b00007388 */ /* 0x020fe80000000400 */
[----:B------:R-:W-:Y:S04]  /*06b0*/  STS.U16 [R0+0xc00], R13 ;  /* 0x000c000d00007388 */ /* 0x000fe80000000400 */
[----:B------:R-:W-:Y:S04]  /*06c0*/  STS.U16 [R91+0x100], R20 ;  /* 0x000100145b007388 */ /* 0x000fe80000000400 */
[----:B------:R-:W-:Y:S04]  /*06d0*/  STS.U16 [R91+0x500], R24 ;  /* 0x000500185b007388 */ /* 0x000fe80000000400 */
[----:B------:R-:W-:Y:S04]  /*06e0*/  STS.U16 [R91+0x900], R10 ;  /* 0x0009000a5b007388 */ /* 0x000fe80000000400 */
[----:B------:R-:W-:Y:S04]  /*06f0*/  STS.U16 [R91+0xd00], R14 ;  /* 0x000d000e5b007388 */ /* 0x000fe80000000400 */
[----:B------:R-:W-:Y:S04]  /*0700*/  STS.U16 [R12+0x200], R21 ;  /* 0x000200150c007388 */ /* 0x000fe80000000400 */
[----:B------:R-:W-:Y:S04]  /*0710*/  STS.U16 [R12+0x600], R25 ;  /* 0x000600190c007388 */ /* 0x000fe80000000400 */
[----:B------:R-:W-:Y:S04]  /*0720*/  STS.U16 [R12+0xa00], R2 ;  /* 0x000a00020c007388 */ /* 0x000fe80000000400 */
[----:B------:R0:W-:Y:S04]  /*0730*/  STS.U16 [R12+0xe00], R7 ;  /* 0x000e00070c007388 */ /* 0x0001e80000000400 */
[----:B------:R1:W-:Y:S04]  /*0740*/  STS.U16 [R3+0x300], R22 ;  /* 0x0003001603007388 */ /* 0x0003e80000000400 */
[----:B------:R1:W-:Y:S04]  /*0750*/  STS.U16 [R3+0x700], R26 ;  /* 0x0007001a03007388 */ /* 0x0003e80000000400 */
[----:B------:R1:W-:Y:S04]  /*0760*/  STS.U16 [R3+0xb00], R4 ;  /* 0x000b000403007388 */ /* 0x0003e80000000400 */
[----:B------:R1:W-:Y:S01]  /*0770*/  STS.U16 [R3+0xf00], R9 ;  /* 0x000f000903007388 */ /* 0x0003e20000000400 */
[----:B0-----:R-:W-:Y:S01]  /*0780*/  IMAD.SHL.U32 R7, R93, 0x8, RZ ;  /* 0x000000085d077824 */ /* 0x001fe200078e00ff */
[----:B------:R-:W-:Y:S05]  /*0790*/  @!P0 BRA `(.L_x_0) ;  /* 0x0000148000008947 */ /* 0x000fea0003800000 */
[C---:B------:R-:W-:Y:S01]  /*07a0*/  LOP3.LUT R12, R93.reuse, 0x7, RZ, 0xc0, !PT ;  /* 0x000000075d0c7812 */ /* 0x040fe200078ec0ff */
[----:B------:R-:W-:Y:S01]  /*07b0*/  IMAD.MOV.U32 R17, RZ, RZ, c[0x0][0x1a4] ;  /* 0x00006900ff117624 */ /* 0x000fe200078e00ff */
[----:B------:R-:W-:Y:S01]  /*07c0*/  LOP3.LUT R2, R16, 0x10, RZ, 0xc0, !PT ;  /* 0x0000001010027812 */ /* 0x000fe200078ec0ff */
[----:B------:R-:W-:Y:S01]  /*07d0*/  IMAD.MOV.U32 R19, RZ, RZ, c[0x0][0x1b8] ;  /* 0x00006e00ff137624 */ /* 0x000fe200078e00ff */
[----:B-1----:R-:W-:Y:S01]  /*07e0*/  LOP3.LUT R3, R93, 0x1f, RZ, 0xc0, !PT ;  /* 0x0000001f5d037812 */ /* 0x002fe200078ec0ff */
[----:B------:R-:W-:Y:S01]  /*07f0*/  IMAD R4, R12, 0x90, RZ ;  /* 0x000000900c047824 */ /* 0x000fe200078e02ff */
[--C-:B------:R-:W-:Y:S01]  /*0800*/  LOP3.LUT R5, R2, 0x60, R93.reuse, 0xf8, !PT ;  /* 0x0000006002057812 */ /* 0x100fe200078ef85d */
[----:B------:R-:W-:Y:S01]  /*0810*/  IMAD R2, R28, c[0x0][0x1a0], RZ ;  /* 0x000068001c027a24 */ /* 0x000fe200078e02ff */
[----:B------:R-:W-:Y:S01]  /*0820*/  LOP3.LUT R15, R7, 0x30, RZ, 0xc0, !PT ;  /* 0x00000030070f7812 */ /* 0x000fe200078ec0ff */
[C---:B------:R-:W-:Y:S01]  /*0830*/  IMAD R7, R3.reuse, c[0x0][0x1a8], RZ ;  /* 0x00006a0003077a24 */ /* 0x040fe200078e02ff */
[----:B------:R-:W-:Y:S01]  /*0840*/  LOP3.LUT R14, R4, R5, RZ, 0x3c, !PT ;  /* 0x00000005040e7212 */ /* 0x000fe200078e3cff */
[----:B------:R-:W-:Y:S01]  /*0850*/  IMAD R4, R28, c[0x0][0x1b0], RZ ;  /* 0x00006c001c047a24 */ /* 0x000fe200078e02ff */
[----:B------:R-:W-:Y:S01]  /*0860*/  SHF.R.U32.HI R5, RZ, 0x5, R93 ;  /* 0x00000005ff057819 */ /* 0x000fe2000001165d */
[----:B------:R-:W-:Y:S01]  /*0870*/  IMAD R10, R3, c[0x0][0x1b4], RZ ;  /* 0x00006d00030a7a24 */ /* 0x000fe200078e02ff */
[----:B------:R-:W-:Y:S01]  /*0880*/  SHF.L.U32 R13, R93, 0x6, RZ ;  /* 0x000000065d0d7819 */ /* 0x000fe200000006ff */
[----:B------:R-:W-:Y:S01]  /*0890*/  IMAD.SHL.U32 R6, R2, 0x2, RZ ;  /* 0x0000000202067824 */ /* 0x000fe200078e00ff */
[----:B------:R-:W-:Y:S01]  /*08a0*/  SGXT.U32 R5, R5, 0x2 ;  /* 0x000000020505781a */ /* 0x000fe20000000000 */
[----:B------:R-:W-:Y:S01]  /*08b0*/  IMAD.SHL.U32 R9, R7, 0x2, RZ ;  /* 0x0000000207097824 */ /* 0x000fe200078e00ff */
[----:B------:R-:W-:Y:S01]  /*08c0*/  SHF.L.U32 R8, R4, 0x1, RZ ;  /* 0x0000000104087819 */ /* 0x000fe200000006ff */
[----:B------:R-:W-:Y:S01]  /*08d0*/  IMAD.HI R2, R2, 0x2, RZ ;  /* 0x0000000202027827 */ /* 0x000fe200078e02ff */
[----:B------:R-:W-:Y:S01]  /*08e0*/  SHF.L.U32 R11, R10, 0x1, RZ ;  /* 0x000000010a0b7819 */ /* 0x000fe200000006ff */
[----:B------:R-:W-:Y:S01]  /*08f0*/  CS2R R48, SRZ ;  /* 0x0000000000307805 */ /* 0x000fe2000001ff00 */
[----:B------:R-:W-:Y:S01]  /*0900*/  IADD3 R73, P0, P1, R9, c[0x0][0x168], R6 ;  /* 0x00005a0009497a10 */ /* 0x000fe2000791e006 */
[----:B------:R-:W-:Y:S01]  /*0910*/  IMAD R6, R5, c[0x0][0x1a4], RZ ;  /* 0x0000690005067a24 */ /* 0x000fe200078e02ff */
[----:B------:R-:W-:Y:S01]  /*0920*/  IADD3 R55, P2, P3, R11, c[0x0][0x170], R8 ;  /* 0x00005c000b377a10 */ /* 0x000fe20007b5e008 */
[----:B------:R-:W-:Y:S01]  /*0930*/  IMAD.HI R8, R4, 0x2, RZ ;  /* 0x0000000204087827 */ /* 0x000fe200078e02ff */
[----:B------:R-:W-:Y:S01]  /*0940*/  LOP3.LUT R13, R13, 0x400, RZ, 0xc0, !PT ;  /* 0x000004000d0d7812 */ /* 0x000fe200078ec0ff */
[----:B------:R-:W-:Y:S01]  /*0950*/  CS2R R50, SRZ ;  /* 0x0000000000327805 */ /* 0x000fe2000001ff00 */
[----:B------:R-:W-:Y:S01]  /*0960*/  LEA R4, R17, R6, 0x2 ;  /* 0x0000000611047211 */ /* 0x000fe200078e10ff */
[----:B------:R-:W-:Y:S01]  /*0970*/  IMAD.HI R7, R7, 0x2, RZ ;  /* 0x0000000207077827 */ /* 0x000fe200078e02ff */
[----:B------:R-:W-:Y:S01]  /*0980*/  IADD3 R89, R13, R14, RZ ;  /* 0x0000000e0d597210 */ /* 0x000fe20007ffe0ff */
[----:B------:R-:W-:Y:S01]  /*0990*/  CS2R R44, SRZ ;  /* 0x00000000002c7805 */ /* 0x000fe2000001ff00 */
[----:B------:R-:W-:Y:S01]  /*09a0*/  MOV R56, 0xff800000 ;  /* 0xff80000000387802 */ /* 0x000fe20000000f00 */
[----:B------:R-:W-:Y:S01]  /*09b0*/  IMAD.HI R9, R10, 0x2, RZ ;  /* 0x000000020a097827 */ /* 0x000fe200078e02ff */
[----:B------:R-:W-:Y:S01]  /*09c0*/  MOV R60, 0x3f800000 ;  /* 0x3f800000003c7802 */ /* 0x000fe20000000f00 */
[----:B------:R-:W-:Y:S01]  /*09d0*/  CS2R R46, SRZ ;  /* 0x00000000002e7805 */ /* 0x000fe2000001ff00 */
[----:B------:R-:W-:Y:S01]  /*09e0*/  CS2R R40, SRZ ;  /* 0x0000000000287805 */ /* 0x000fe2000001ff00 */
[----:B------:R-:W-:Y:S01]  /*09f0*/  IMAD R10, R5, c[0x0][0x1b8], RZ ;  /* 0x00006e00050a7a24 */ /* 0x000fe200078e02ff */
[----:B------:R-:W-:Y:S01]  /*0a00*/  LEA R5, R17, R4, 0x2 ;  /* 0x0000000411057211 */ /* 0x000fe200078e10ff */
[----:B------:R-:W-:Y:S01]  /*0a10*/  IMAD R3, R12, 0x40, R15 ;  /* 0x000000400c037824 */ /* 0x000fe200078e020f */
[----:B------:R-:W-:Y:S01]  /*0a20*/  IADD3.X R15, R7, c[0x0][0x16c], R2, P0, P1 ;  /* 0x00005b00070f7a10 */ /* 0x000fe200007e2402 */
[----:B------:R-:W-:Y:S01]  /*0a30*/  CS2R R42, SRZ ;  /* 0x00000000002a7805 */ /* 0x000fe2000001ff00 */
[----:B------:R-:W-:Y:S01]  /*0a40*/  LEA R2, R17, R5, 0x2 ;  /* 0x0000000511027211 */ /* 0x000fe200078e10ff */
[----:B------:R-:W-:Y:S01]  /*0a50*/  CS2R R36, SRZ ;  /* 0x0000000000247805 */ /* 0x000fe2000001ff00 */
[----:B------:R-:W-:Y:S01]  /*0a60*/  IADD3.X R13, R9, c[0x0][0x174], R8, P2, P3 ;  /* 0x00005d00090d7a10 */ /* 0x000fe200017e6408 */
[----:B------:R-:W-:Y:S01]  /*0a70*/  IMAD R8, R19, 0x4, R10 ;  /* 0x0000000413087824 */ /* 0x000fe200078e020a */
[-C--:B------:R-:W-:Y:S01]  /*0a80*/  LEA R84, P2, R4, R73.reuse, 0x1 ;  /* 0x0000004904547211 */ /* 0x080fe200078408ff */
[C---:B------:R-:W-:Y:S01]  /*0a90*/  IMAD R7, R17.reuse, 0x4, R2 ;  /* 0x0000000411077824 */ /* 0x040fe200078e0202 */
[----:B------:R-:W-:Y:S01]  /*0aa0*/  LEA R86, P1, R6, R73, 0x1 ;  /* 0x0000004906567211 */ /* 0x000fe200078208ff */
[----:B------:R-:W-:Y:S01]  /*0ab0*/  CS2R R38, SRZ ;  /* 0x0000000000267805 */ /* 0x000fe2000001ff00 */
[-C--:B------:R-:W-:Y:S01]  /*0ac0*/  LEA.HI.X.SX32 R85, R4, R15.reuse, 0x1, P2 ;  /* 0x0000000f04557211 */ /* 0x080fe200010f0eff */
[----:B------:R-:W-:Y:S01]  /*0ad0*/  IMAD R4, R17, 0x4, R7 ;  /* 0x0000000411047824 */ /* 0x000fe200078e0207 */
[----:B------:R-:W-:-:S02]  /*0ae0*/  LEA.HI.X.SX32 R87, R6, R15, 0x1, P1 ;  /* 0x0000000f06577211 */ /* 0x000fc400008f0eff */
[C---:B------:R-:W-:Y:S01]  /*0af0*/  LEA R80, P2, R2.reuse, R73, 0x1 ;  /* 0x0000004902507211 */ /* 0x040fe200078408ff */
[----:B------:R-:W-:Y:S01]  /*0b00*/  IMAD R6, R17, 0x4, R4 ;  /* 0x0000000411067824 */ /* 0x000fe200078e0204 */
[----:B------:R-:W-:Y:S02]  /*0b10*/  LEA R9, R19, R8, 0x2 ;  /* 0x0000000813097211 */ /* 0x000fe400078e10ff */
[----:B------:R-:W-:Y:S01]  /*0b20*/  LEA.HI.X.SX32 R81, R2, R15, 0x1, P2 ;  /* 0x0000000f02517211 */ /* 0x000fe200010f0eff */
[----:B------:R-:W-:Y:S01]  /*0b30*/  IMAD R2, R17, 0x4, R6 ;  /* 0x0000000411027824 */ /* 0x000fe200078e0206 */
[----:B------:R-:W-:Y:S02]  /*0b40*/  LEA R82, P1, R5, R73, 0x1 ;  /* 0x0000004905527211 */ /* 0x000fe400078208ff */
[----:B------:R-:W-:Y:S02]  /*0b50*/  LEA R11, R19, R9, 0x2 ;  /* 0x00000009130b7211 */ /* 0x000fe400078e10ff */
[----:B------:R-:W-:-:S02]  /*0b60*/  LEA.HI.X.SX32 R83, R5, R15, 0x1, P1 ;  /* 0x0000000f05537211 */ /* 0x000fc400008f0eff */
[----:B------:R-:W-:Y:S02]  /*0b70*/  LEA R72, P4, R2, R73, 0x1 ;  /* 0x0000004902487211 */ /* 0x000fe400078808ff */
[----:B------:R-:W-:Y:S02]  /*0b80*/  LEA R5, R19, R11, 0x2 ;  /* 0x0000000b13057211 */ /* 0x000fe400078e10ff */
[-C--:B------:R-:W-:Y:S02]  /*0b90*/  LEA R78, P1, R7, R73.reuse, 0x1 ;  /* 0x00000049074e7211 */ /* 0x080fe400078208ff */
[-C--:B------:R-:W-:Y:S02]  /*0ba0*/  LEA R76, P2, R4, R73.reuse, 0x1 ;  /* 0x00000049044c7211 */ /* 0x080fe400078408ff */
[----:B------:R-:W-:Y:S02]  /*0bb0*/  LEA R74, P3, R6, R73, 0x1 ;  /* 0x00000049064a7211 */ /* 0x000fe400078608ff */
[----:B------:R-:W-:-:S02]  /*0bc0*/  LEA.HI.X.SX32 R73, R2, R15, 0x1, P4 ;  /* 0x0000000f02497211 */ /* 0x000fc400020f0eff */
[C---:B------:R-:W-:Y:S02]  /*0bd0*/  LEA R2, R19.reuse, R5, 0x2 ;  /* 0x0000000513027211 */ /* 0x040fe400078e10ff */
[----:B------:R-:W-:Y:S02]  /*0be0*/  LEA R70, P0, R10, R55, 0x1 ;  /* 0x000000370a467211 */ /* 0x000fe400078008ff */
[-C--:B------:R-:W-:Y:S01]  /*0bf0*/  LEA.HI.X.SX32 R77, R4, R15.reuse, 0x1, P2 ;  /* 0x0000000f044d7211 */ /* 0x080fe200010f0eff */
[----:B------:R-:W-:Y:S01]  /*0c00*/  IMAD R4, R19, 0x4, R2 ;  /* 0x0000000413047824 */ /* 0x000fe200078e0202 */
[----:B------:R-:W-:Y:S01]  /*0c10*/  LEA.HI.X.SX32 R79, R7, R15, 0x1, P1 ;  /* 0x0000000f074f7211 */ /* 0x000fe200008f0eff */
[----:B------:R-:W-:Y:S01]  /*0c20*/  IMAD.MOV.U32 R7, RZ, RZ, RZ ;  /* 0x000000ffff077224 */ /* 0x000fe200078e00ff */
[----:B------:R-:W-:Y:S02]  /*0c30*/  LEA.HI.X.SX32 R71, R10, R13, 0x1, P0 ;  /* 0x0000000d0a477211 */ /* 0x000fe400000f0eff */
[----:B------:R-:W-:-:S02]  /*0c40*/  LEA R68, P1, R8, R55, 0x1 ;  /* 0x0000003708447211 */ /* 0x000fc400078208ff */
[-C--:B------:R-:W-:Y:S02]  /*0c50*/  LEA R66, P0, R9, R55.reuse, 0x1 ;  /* 0x0000003709427211 */ /* 0x080fe400078008ff */
[----:B------:R-:W-:Y:S02]  /*0c60*/  LEA R64, P2, R11, R55, 0x1 ;  /* 0x000000370b407211 */ /* 0x000fe400078408ff */
[----:B------:R-:W-:Y:S02]  /*0c70*/  LEA.HI.X.SX32 R75, R6, R15, 0x1, P3 ;  /* 0x0000000f064b7211 */ /* 0x000fe400018f0eff */
[----:B------:R-:W-:Y:S02]  /*0c80*/  LEA R6, R19, R4, 0x2 ;  /* 0x0000000413067211 */ /* 0x000fe400078e10ff */
[-C--:B------:R-:W-:Y:S02]  /*0c90*/  LEA.HI.X.SX32 R69, R8, R13.reuse, 0x1, P1 ;  /* 0x0000000d08457211 */ /* 0x080fe400008f0eff */
[-C--:B------:R-:W-:Y:S01]  /*0ca0*/  LEA.HI.X.SX32 R67, R9, R13.reuse, 0x1, P0 ;  /* 0x0000000d09437211 */ /* 0x080fe200000f0eff */
[----:B------:R-:W-:Y:S01]  /*0cb0*/  IMAD.MOV.U32 R9, RZ, RZ, -0x800000 ;  /* 0xff800000ff097424 */ /* 0x000fe200078e00ff */
[----:B------:R-:W-:-:S02]  /*0cc0*/  LEA.HI.X.SX32 R65, R11, R13, 0x1, P2 ;  /* 0x0000000d0b417211 */ /* 0x000fc400010f0eff */
[CC--:B------:R-:W-:Y:S02]  /*0cd0*/  LEA R62, P0, R5.reuse, R55.reuse, 0x1 ;  /* 0x00000037053e7211 */ /* 0x0c0fe400078008ff */
[-C--:B------:R-:W-:Y:S02]  /*0ce0*/  LEA R10, P1, R2, R55.reuse, 0x1 ;  /* 0x00000037020a7211 */ /* 0x080fe400078208ff */
[-C--:B------:R-:W-:Y:S02]  /*0cf0*/  LEA R52, P2, R4, R55.reuse, 0x1 ;  /* 0x0000003704347211 */ /* 0x080fe400078408ff */
[----:B------:R-:W-:Y:S02]  /*0d00*/  LEA R54, P3, R6, R55, 0x1 ;  /* 0x0000003706367211 */ /* 0x000fe400078608ff */
[-C--:B------:R-:W-:Y:S01]  /*0d10*/  LEA.HI.X.SX32 R63, R5, R13.reuse, 0x1, P0 ;  /* 0x0000000d053f7211 */ /* 0x080fe200000f0eff */
[----:B------:R-:W-:Y:S01]  /*0d20*/  IMAD.MOV.U32 R5, RZ, RZ, 0x3f800000 ;  /* 0x3f800000ff057424 */ /* 0x000fe200078e00ff */
[----:B------:R-:W-:-:S02]  /*0d30*/  LEA.HI.X.SX32 R11, R2, R13, 0x1, P1 ;  /* 0x0000000d020b7211 */ /* 0x000fc400008f0eff */
[-C--:B------:R-:W-:Y:S01]  /*0d40*/  LEA.HI.X.SX32 R53, R4, R13.reuse, 0x1, P2 ;  /* 0x0000000d04357211 */ /* 0x080fe200010f0eff */
[----:B------:R-:W-:Y:S01]  /*0d50*/  IMAD.MOV.U32 R4, RZ, RZ, RZ ;  /* 0x000000ffff047224 */ /* 0x000fe200078e00ff */
[----:B------:R-:W-:Y:S02]  /*0d60*/  LEA.HI.X.SX32 R55, R6, R13, 0x1, P3 ;  /* 0x0000000d06377211 */ /* 0x000fe400018f0eff */
[----:B------:R-:W-:Y:S02]  /*0d70*/  MOV R2, RZ ;  /* 0x000000ff00027202 */ /* 0x000fe40000000f00 */
[----:B------:R-:W-:Y:S02]  /*0d80*/  LOP3.LUT R3, R3, 0x30, R16, 0x78, !PT ;  /* 0x0000003003037812 */ /* 0x000fe400078e7810 */
.L_x_1:
[----:B------:R-:W-:-:S04]  /*0d90*/  IMAD.WIDE R24, R7, 0x2, R86 ;  /* 0x0000000207187825 */ /* 0x000fc800078e0256 */
[C---:B------:R-:W-:Y:S02]  /*0da0*/  IMAD.WIDE R26, R7.reuse, 0x2, R82 ;  /* 0x00000002071a7825 */ /* 0x040fe400078e0252 */
[----:B------:R-:W2:Y:S02]  /*0db0*/  LDG.E.U16 R25, [R24.64] ;  /* 0x0000000418197981 */ /* 0x000ea4000c1e1500 */
[C---:B------:R-:W-:Y:S02]  /*0dc0*/  IMAD.WIDE R22, R7.reuse, 0x2, R78 ;  /* 0x0000000207167825 */ /* 0x040fe400078e024e */
[----:B------:R-:W3:Y:S02]  /*0dd0*/  LDG.E.U16 R27, [R26.64] ;  /* 0x000000041a1b7981 */ /* 0x000ee4000c1e1500 */
[C---:B------:R-:W-:Y:S02]  /*0de0*/  IMAD.WIDE R12, R7.reuse, 0x2, R74 ;  /* 0x00000002070c7825 */ /* 0x040fe400078e024a */
[----:B------:R-:W4:Y:S02]  /*0df0*/  LDG.E.U16 R33, [R22.64] ;  /* 0x0000000416217981 */ /* 0x000f24000c1e1500 */
[----:B------:R-:W-:-:S02]  /*0e00*/  IMAD.WIDE R14, R7, 0x2, R84 ;  /* 0x00000002070e7825 */ /* 0x000fc400078e0254 */
[----:B------:R-:W5:Y:S02]  /*0e10*/  LDG.E.U16 R35, [R12.64] ;  /* 0x000000040c237981 */ /* 0x000f64000c1e1500 */
[C---:B------:R-:W-:Y:S02]  /*0e20*/  IMAD.WIDE R16, R7.reuse, 0x2, R80 ;  /* 0x0000000207107825 */ /* 0x040fe400078e0250 */
[----:B------:R-:W5:Y:S02]  /*0e30*/  LDG.E.U16 R6, [R14.64] ;  /* 0x000000040e067981 */ /* 0x000f64000c1e1500 */
[C---:B------:R-:W-:Y:S02]  /*0e40*/  IMAD.WIDE R18, R7.reuse, 0x2, R76 ;  /* 0x0000000207127825 */ /* 0x040fe400078e024c */
[----:B------:R-:W5:Y:S02]  /*0e50*/  LDG.E.U16 R8, [R16.64] ;  /* 0x0000000410087981 */ /* 0x000f64000c1e1500 */
[----:B------:R-:W-:-:S02]  /*0e60*/  IMAD.WIDE R20, R7, 0x2, R72 ;  /* 0x0000000207147825 */ /* 0x000fc400078e0248 */
[----:B------:R-:W5:Y:S04]  /*0e70*/  LDG.E.U16 R58, [R18.64] ;  /* 0x00000004123a7981 */ /* 0x000f68000c1e1500 */
[----:B------:R-:W5:Y:S04]  /*0e80*/  LDG.E.U16 R88, [R20.64] ;  /* 0x0000000414587981 */ /* 0x000f68000c1e1500 */
[----:B------:R-:W-:Y:S06]  /*0e90*/  BAR.SYNC.DEFER_BLOCKING 0x0 ;  /* 0x0000000000007b1d */ /* 0x000fec0000010000 */
[----:B--2---:R-:W-:Y:S04]  /*0ea0*/  STS.U16 [R0+0x1000], R25 ;  /* 0x0010001900007388 */ /* 0x004fe80000000400 */
[----:B---3--:R-:W-:Y:S04]  /*0eb0*/  STS.U16 [R0+0x1200], R27 ;  /* 0x0012001b00007388 */ /* 0x008fe80000000400 */
[----:B----4-:R-:W-:Y:S04]  /*0ec0*/  STS.U16 [R0+0x1400], R33 ;  /* 0x0014002100007388 */ /* 0x010fe80000000400 */
[----:B-----5:R-:W-:Y:S04]  /*0ed0*/  STS.U16 [R0+0x1600], R35 ;  /* 0x0016002300007388 */ /* 0x020fe80000000400 */
[----:B------:R-:W-:Y:S04]  /*0ee0*/  STS.U16 [R91+0x1100], R6 ;  /* 0x001100065b007388 */ /* 0x000fe80000000400 */
[----:B------:R-:W-:Y:S04]  /*0ef0*/  STS.U16 [R91+0x1300], R8 ;  /* 0x001300085b007388 */ /* 0x000fe80000000400 */
[----:B------:R-:W-:Y:S04]  /*0f00*/  STS.U16 [R91+0x1500], R58 ;  /* 0x0015003a5b007388 */ /* 0x000fe80000000400 */
[----:B------:R-:W-:Y:S04]  /*0f10*/  STS.U16 [R91+0x1700], R88 ;  /* 0x001700585b007388 */ /* 0x000fe80000000400 */
[----:B------:R-:W-:Y:S06]  /*0f20*/  BAR.SYNC.DEFER_BLOCKING 0x0 ;  /* 0x0000000000007b1d */ /* 0x000fec0000010000 */
[----:B------:R-:W-:Y:S04]  /*0f30*/  LDSM.16.MT88.4 R16, [R89] ;  /* 0x000000005910783b */ /* 0x000fe80000004200 */
[----:B------:R-:W0:Y:S04]  /*0f40*/  LDSM.16.M88.4 R20, [R3+0x1000] ;  /* 0x001000000314783b */ /* 0x000e280000000200 */
[----:B------:R-:W-:Y:S04]  /*0f50*/  LDSM.16.MT88.4 R28, [R89+0x800] ;  /* 0x00080000591c783b */ /* 0x000fe80000004200 */
[----:B------:R-:W1:Y:S01]  /*0f60*/  LDSM.16.M88.4 R24, [R3+0x1200] ;  /* 0x001200000318783b */ /* 0x000e620000000200 */
[C---:B0-----:R-:W-:Y:S08]  /*0f70*/  HMMA.16816.F32 R12, R16.reuse, R20, RZ ;  /* 0x00000014100c723c */ /* 0x041ff000000018ff */
[----:B-1----:R-:W-:Y:S11]  /*0f80*/  HMMA.16816.F32 R32, R16, R24, RZ ;  /* 0x000000181020723c */ /* 0x002ff600000018ff */
[----:B------:R-:W-:Y:S05]  /*0f90*/  @!UPT UIADD3 URZ, URZ, URZ, URZ ;  /* 0x0000003f3f3ff290 */ /* 0x000fea000fffe03f */
[C---:B------:R-:W-:Y:S01]  /*0fa0*/  HMMA.16816.F32 R20, R28.reuse, R22, R12 ;  /* 0x000000161c14723c */ /* 0x040fe2000000180c */
[----:B------:R-:W0:Y:S07]  /*0fb0*/  LDSM.16.M88.4 R12, [R3+0x1400] ;  /* 0x00140000030c783b */ /* 0x000e2e0000000200 */
[----:B------:R-:W-:Y:S08]  /*0fc0*/  HMMA.16816.F32 R24, R28, R26, R32 ;  /* 0x0000001a1c18723c */ /* 0x000ff00000001820 */
[----:B0-----:R-:W-:Y:S11]  /*0fd0*/  HMMA.16816.F32 R32, R16, R12, RZ ;  /* 0x0000000c1020723c */ /* 0x001ff600000018ff */
[----:B------:R-:W-:Y:S11]  /*0fe0*/  @!UPT UIADD3 URZ, URZ, URZ, URZ ;  /* 0x0000003f3f3ff290 */ /* 0x000ff6000fffe03f */
[----:B------:R-:W-:Y:S02]  /*0ff0*/  @!UPT UIADD3 URZ, URZ, URZ, URZ ;  /* 0x0000003f3f3ff290 */ /* 0x000fe4000fffe03f */
[----:B------:R-:W-:Y:S01]  /*1000*/  HMMA.16816.F32 R12, R28, R14, R32 ;  /* 0x0000000e1c0c723c */ /* 0x000fe20000001820 */
[----:B------:R-:W0:Y:S07]  /*1010*/  LDSM.16.M88.4 R32, [R3+0x1600] ;  /* 0x001600000320783b */ /* 0x000e2e0000000200 */
[----:B0-----:R-:W-:Y:S11]  /*1020*/  HMMA.16816.F32 R16, R16, R32, RZ ;  /* 0x000000201010723c */ /* 0x001ff600000018ff */
[----:B------:R-:W-:Y:S11]  /*1030*/  @!UPT UIADD3 URZ, URZ, URZ, URZ ;  /* 0x0000003f3f3ff290 */ /* 0x000ff6000fffe03f */
[----:B------:R-:W-:Y:S02]  /*1040*/  @!UPT UIADD3 URZ, URZ, URZ, URZ ;  /* 0x0000003f3f3ff290 */ /* 0x000fe4000fffe03f */
[----:B------:R-:W-:Y:S07]  /*1050*/  HMMA.16816.F32 R16, R28, R34, R16 ;  /* 0x000000221c10723c */ /* 0x000fee0000001810 */
[----:B------:R-:W-:-:S05]  /*1060*/  IMAD.WIDE R28, R2, 0x2, R70 ;  /* 0x00000002021c7825 */ /* 0x000fca00078e0246 */
[----:B------:R0:W2:Y:S01]  /*1070*/  LDG.E.U16 R6, [R28.64] ;  /* 0x000000041c067981 */ /* 0x0000a2000c1e1500 */
[----:B------:R-:W-:-:S06]  /*1080*/  IMAD.WIDE R30, R2, 0x2, R66 ;  /* 0x00000002021e7825 */ /* 0x000fcc00078e0242 */
[----:B------:R1:W3:Y:S01]  /*1090*/  LDG.E.U16 R31, [R30.64] ;  /* 0x000000041e1f7981 */ /* 0x0002e2000c1e1500 */
[----:B0-----:R-:W-:-:S05]  /*10a0*/  IMAD.WIDE R28, R2, 0x2, R68 ;  /* 0x00000002021c7825 */ /* 0x001fca00078e0244 */
[----:B------:R0:W4:Y:S01]  /*10b0*/  LDG.E.U16 R8, [R28.64] ;  /* 0x000000041c087981 */ /* 0x000122000c1e1500 */
[----:B------:R-:W-:-:S06]  /*10c0*/  IMAD.WIDE R32, R2, 0x2, R62 ;  /* 0x0000000202207825 */ /* 0x000fcc00078e023e */
[----:B------:R5:W3:Y:S01]  /*10d0*/  LDG.E.U16 R32, [R32.64] ;  /* 0x0000000420207981 */ /* 0x000ae2000c1e1500 */
[----:B0-----:R-:W-:-:S05]  /*10e0*/  IMAD.WIDE R28, R2, 0x2, R64 ;  /* 0x00000002021c7825 */ /* 0x001fca00078e0240 */
[----:B-1----:R0:W3:Y:S02]  /*10f0*/  LDG.E.U16 R30, [R28.64] ;  /* 0x000000041c1e7981 */ /* 0x0020e4000c1e1500 */
[----:B0-----:R-:W-:-:S05]  /*1100*/  IMAD.WIDE R28, R2, 0x2, R10 ;  /* 0x00000002021c7825 */ /* 0x001fca00078e020a */
[----:B-----5:R0:W5:Y:S02]  /*1110*/  LDG.E.U16 R33, [R28.64] ;  /* 0x000000041c217981 */ /* 0x020164000c1e1500 */
[----:B0-----:R-:W-:-:S05]  /*1120*/  IMAD.WIDE R28, R2, 0x2, R52 ;  /* 0x00000002021c7825 */ /* 0x001fca00078e0234 */
[----:B------:R0:W4:Y:S02]  /*1130*/  LDG.E.U16 R57, [R28.64] ;  /* 0x000000041c397981 */ /* 0x000124000c1e1500 */
[----:B0-----:R-:W-:-:S05]  /*1140*/  IMAD.WIDE R28, R2, 0x2, R54 ;  /* 0x00000002021c7825 */ /* 0x001fca00078e0236 */
[----:B------:R0:W4:Y:S04]  /*1150*/  LDG.E.U16 R35, [R28.64] ;  /* 0x000000041c237981 */ /* 0x000128000c1e1500 */
[----:B------:R-:W-:Y:S01]  /*1160*/  BAR.SYNC.DEFER_BLOCKING 0x0 ;  /* 0x0000000000007b1d */ /* 0x000fe20000010000 */
[----:B------:R-:W-:Y:S02]  /*1170*/  FMUL R34, R20, c[0x0][0x188] ;  /* 0x0000620014227a20 */ /* 0x000fe40000400000 */
[----:B------:R-:W-:-:S05]  /*1180*/  FMUL R59, R21, c[0x0][0x188] ;  /* 0x00006200153b7a20 */ /* 0x000fca0000400000 */
[----:B------:R-:W-:Y:S01]  /*1190*/  FMNMX R59, R34, R59, !PT ;  /* 0x0000003b223b7209 */ /* 0x000fe20007800000 */
[----:B------:R-:W-:-:S05]  /*11a0*/  FMUL R34, R24, c[0x0][0x188] ;  /* 0x0000620018227a20 */ /* 0x000fca0000400000 */
[----:B------:R-:W-:Y:S01]  /*11b0*/  FMNMX R59, R34, R59, !PT ;  /* 0x0000003b223b7209 */ /* 0x000fe20007800000 */
[----:B------:R-:W-:Y:S02]  /*11c0*/  FMUL R34, R25, c[0x0][0x188] ;  /* 0x0000620019227a20 */ /* 0x000fe40000400000 */
[----:B0-----:R-:W-:-:S03]  /*11d0*/  FMUL R28, R12, c[0x0][0x188] ;  /* 0x000062000c1c7a20 */ /* 0x001fc60000400000 */
[----:B------:R-:W-:-:S04]  /*11e0*/  FMNMX R59, R34, R59, !PT ;  /* 0x0000003b223b7209 */ /* 0x000fc80007800000 */
[----:B------:R-:W-:Y:S01]  /*11f0*/  FMNMX R59, R28, R59, !PT ;  /* 0x0000003b1c3b7209 */ /* 0x000fe20007800000 */
[----:B------:R-:W-:Y:S01]  /*1200*/  FMUL R29, R23, c[0x0][0x188] ;  /* 0x00006200171d7a20 */ /* 0x000fe20000400000 */
[----:B--2---:R0:W-:Y:S02]  /*1210*/  STS.U16 [R0+0x1000], R6 ;  /* 0x0010000600007388 */ /* 0x0041e40000000400 */
[----:B0-----:R-:W-:-:S05]  /*1220*/  FMUL R6, R13, c[0x0][0x188] ;  /* 0x000062000d067a20 */ /* 0x001fca0000400000 */
[----:B------:R-:W-:Y:S01]  /*1230*/  FMNMX R59, R6, R59, !PT ;  /* 0x0000003b063b7209 */ /* 0x000fe20007800000 */
[----:B------:R-:W-:-:S05]  /*1240*/  FMUL R6, R16, c[0x0][0x188] ;  /* 0x0000620010067a20 */ /* 0x000fca0000400000 */
[----:B------:R-:W-:Y:S01]  /*1250*/  FMNMX R59, R6, R59, !PT ;  /* 0x0000003b063b7209 */ /* 0x000fe20007800000 */
[----:B------:R-:W-:-:S05]  /*1260*/  FMUL R6, R17, c[0x0][0x188] ;  /* 0x0000620011067a20 */ /* 0x000fca0000400000 */
[----:B------:R-:W-:-:S05]  /*1270*/  FMNMX R59, R6, R59, !PT ;  /* 0x0000003b063b7209 */ /* 0x000fca0007800000 */
[----:B------:R-:W0:Y:S04]  /*1280*/  SHFL.BFLY PT, R6, R59, 0x2, 0x1f ;  /* 0x0c401f003b067f89 */ /* 0x000e2800000e0000 */
[----:B---3--:R-:W-:Y:S01]  /*1290*/  STS.U16 [R0+0x1200], R31 ;  /* 0x0012001f00007388 */ /* 0x008fe20000000400 */
[----:B0-----:R-:W-:Y:S01]  /*12a0*/  FMNMX R28, R59, R6, !PT ;  /* 0x000000063b1c7209 */ /* 0x001fe20007800000 */
[----:B------:R-:W-:-:S05]  /*12b0*/  FMUL R6, R22, c[0x0][0x188] ;  /* 0x0000620016067a20 */ /* 0x000fca0000400000 */
[----:B------:R-:W-:Y:S01]  /*12c0*/  FMNMX R29, R6, R29, !PT ;  /* 0x0000001d061d7209 */ /* 0x000fe20007800000 */
[----:B------:R-:W-:-:S05]  /*12d0*/  FMUL R6, R26, c[0x0][0x188] ;  /* 0x000062001a067a20 */ /* 0x000fca0000400000 */
[----:B------:R-:W-:Y:S01]  /*12e0*/  FMNMX R29, R6, R29, !PT ;  /* 0x0000001d061d7209 */ /* 0x000fe20007800000 */
[----:B------:R-:W-:Y:S01]  /*12f0*/  FMUL R6, R27, c[0x0][0x188] ;  /* 0x000062001b067a20 */ /* 0x000fe20000400000 */
[----:B------:R-:W0:Y:S04]  /*1300*/  SHFL.BFLY PT, R31, R28, 0x1, 0x1f ;  /* 0x0c201f001c1f7f89 */ /* 0x000e2800000e0000 */
[----:B------:R-:W-:Y:S01]  /*1310*/  FMNMX R29, R6, R29, !PT ;  /* 0x0000001d061d7209 */ /* 0x000fe20007800000 */
[----:B------:R-:W-:-:S05]  /*1320*/  FMUL R6, R14, c[0x0][0x188] ;  /* 0x000062000e067a20 */ /* 0x000fca0000400000 */
[----:B------:R-:W-:Y:S01]  /*1330*/  FMNMX R29, R6, R29, !PT ;  /* 0x0000001d061d7209 */ /* 0x000fe20007800000 */
[----:B------:R-:W-:-:S05]  /*1340*/  FMUL R6, R15, c[0x0][0x188] ;  /* 0x000062000f067a20 */ /* 0x000fca0000400000 */
[----:B------:R-:W-:Y:S01]  /*1350*/  FMNMX R29, R6, R29, !PT ;  /* 0x0000001d061d7209 */ /* 0x000fe20007800000 */
[----:B------:R-:W-:-:S05]  /*1360*/  FMUL R6, R18, c[0x0][0x188] ;  /* 0x0000620012067a20 */ /* 0x000fca0000400000 */
[----:B------:R-:W-:Y:S01]  /*1370*/  FMNMX R29, R6, R29, !PT ;  /* 0x0000001d061d7209 */ /* 0x000fe20007800000 */
[----:B------:R-:W-:Y:S01]  /*1380*/  FMUL R6, R19, c[0x0][0x188] ;  /* 0x0000620013067a20 */ /* 0x000fe20000400000 */
[----:B0-----:R-:W-:-:S04]  /*1390*/  FMNMX R31, R28, R31, !PT ;  /* 0x0000001f1c1f7209 */ /* 0x001fc80007800000 */
[----:B------:R-:W-:-:S05]  /*13a0*/  FMNMX R28, R6, R29, !PT ;  /* 0x0000001d061c7209 */ /* 0x000fca0007800000 */
[----:B------:R-:W0:Y:S04]  /*13b0*/  SHFL.BFLY PT, R29, R28, 0x2, 0x1f ;  /* 0x0c401f001c1d7f89 */ /* 0x000e2800000e0000 */
[----:B------:R-:W-:Y:S01]  /*13c0*/  STS.U16 [R0+0x1400], R32 ;  /* 0x0014002000007388 */ /* 0x000fe20000000400 */
[----:B------:R-:W-:Y:S02]  /*13d0*/  FMNMX R6, R31, R56, !PT ;  /* 0x000000381f067209 */ /* 0x000fe40007800000 */
[----:B0-----:R-:W-:-:S05]  /*13e0*/  FMNMX R29, R28, R29, !PT ;  /* 0x0000001d1c1d7209 */ /* 0x001fca0007800000 */
[----:B------:R-:W0:Y:S01]  /*13f0*/  SHFL.BFLY PT, R32, R29, 0x1, 0x1f ;  /* 0x0c201f001d207f89 */ /* 0x000e2200000e0000 */
[----:B------:R-:W-:-:S03]  /*1400*/  FFMA R20, R20, c[0x0][0x188], -R6 ;  /* 0x0000620014147a23 */ /* 0x000fc60000000806 */
[----:B----4-:R-:W-:Y:S04]  /*1410*/  STS.U16 [R0+0x1600], R57 ;  /* 0x0016003900007388 */ /* 0x010fe80000000400 */
[----:B------:R1:W-:Y:S04]  /*1420*/  STS.U16 [R91+0x1100], R8 ;  /* 0x001100085b007388 */ /* 0x0003e80000000400 */
[----:B------:R2:W-:Y:S04]  /*1430*/  STS.U16 [R91+0x1300], R30 ;  /* 0x0013001e5b007388 */ /* 0x0005e80000000400 */
[----:B-----5:R3:W-:Y:S04]  /*1440*/  STS.U16 [R91+0x1500], R33 ;  /* 0x001500215b007388 */ /* 0x0207e80000000400 */
[----:B------:R-:W-:Y:S01]  /*1450*/  STS.U16 [R91+0x1700], R35 ;  /* 0x001700235b007388 */ /* 0x000fe20000000400 */
[----:B------:R-:W-:-:S02]  /*1460*/  FMUL R34, R20, 1.4426950216293334961 ;  /* 0x3fb8aa3b14227820 */ /* 0x000fc40000400000 */
[----:B------:R-:W-:-:S04]  /*1470*/  FFMA R20, R24, c[0x0][0x188], -R6 ;  /* 0x0000620018147a23 */ /* 0x000fc80000000806 */
[----:B------:R-:W-:Y:S01]  /*1480*/  FMUL R28, R20, 1.4426950216293334961 ;  /* 0x3fb8aa3b141c7820 */ /* 0x000fe20000400000 */
[----:B0-----:R-:W-:Y:S01]  /*1490*/  FMNMX R20, R29, R32, !PT ;  /* 0x000000201d147209 */ /* 0x001fe20007800000 */
[--C-:B------:R-:W-:Y:S02]  /*14a0*/  FFMA R25, R25, c[0x0][0x188], -R6.reuse ;  /* 0x0000620019197a23 */ /* 0x100fe40000000806 */
[----:B------:R-:W-:Y:S01]  /*14b0*/  FFMA R21, R21, c[0x0][0x188], -R6 ;  /* 0x0000620015157a23 */ /* 0x000fe20000000806 */
[----:B-1----:R-:W-:Y:S01]  /*14c0*/  FMNMX R8, R20, R9, !PT ;  /* 0x0000000914087209 */ /* 0x002fe20007800000 */
[----:B------:R-:W-:Y:S02]  /*14d0*/  FMUL R32, R25, 1.4426950216293334961 ;  /* 0x3fb8aa3b19207820 */ /* 0x000fe40000400000 */
[----:B------:R-:W-:Y:S02]  /*14e0*/  FMUL R21, R21, 1.4426950216293334961 ;  /* 0x3fb8aa3b15157820 */ /* 0x000fe40000400000 */
[----:B------:R-:W-:-:S02]  /*14f0*/  FADD R25, -R6, R56 ;  /* 0x0000003806197221 */ /* 0x000fc40000000100 */
[--C-:B------:R-:W-:Y:S02]  /*1500*/  FFMA R22, R22, c[0x0][0x188], -R8.reuse ;  /* 0x0000620016167a23 */ /* 0x100fe40000000808 */
[----:B------:R-:W-:Y:S01]  /*1510*/  FFMA R23, R23, c[0x0][0x188], -R8 ;  /* 0x0000620017177a23 */ /* 0x000fe20000000808 */
[----:B------:R0:W-:Y:S01]  /*1520*/  MUFU.EX2 R24, R21 ;  /* 0x0000001500187308 */ /* 0x0001e20000000800 */
[----:B------:R-:W-:Y:S02]  /*1530*/  FMUL R61, R25, 1.4426950216293334961 ;  /* 0x3fb8aa3b193d7820 */ /* 0x000fe40000400000 */
[----:B------:R-:W-:Y:S02]  /*1540*/  FMUL R29, R22, 1.4426950216293334961 ;  /* 0x3fb8aa3b161d7820 */ /* 0x000fe40000400000 */
[----:B------:R-:W-:Y:S01]  /*1550*/  FMUL R25, R23, 1.4426950216293334961 ;  /* 0x3fb8aa3b17197820 */ /* 0x000fe20000400000 */
[----:B------:R-:W-:Y:S01]  /*1560*/  BAR.SYNC.DEFER_BLOCKING 0x0 ;  /* 0x0000000000007b1d */ /* 0x000fe20000010000 */
[----:B------:R-:W-:-:S02]  /*1570*/  FADD R9, -R8, R9 ;  /* 0x0000000908097221 */ /* 0x000fc40000000100 */
[--C-:B------:R-:W-:Y:S02]  /*1580*/  FFMA R27, R27, c[0x0][0x188], -R8.reuse ;  /* 0x000062001b1b7a23 */ /* 0x100fe40000000808 */
[----:B------:R-:W-:Y:S02]  /*1590*/  FFMA R26, R26, c[0x0][0x188], -R8 ;  /* 0x000062001a1a7a23 */ /* 0x000fe40000000808 */
[----:B------:R-:W-:Y:S02]  /*15a0*/  FMUL R9, R9, 1.4426950216293334961 ;  /* 0x3fb8aa3b09097820 */ /* 0x000fe40000400000 */
[----:B------:R-:W-:Y:S02]  /*15b0*/  FMUL R88, R27, 1.4426950216293334961 ;  /* 0x3fb8aa3b1b587820 */ /* 0x000fe40000400000 */
[----:B------:R-:W-:Y:S01]  /*15c0*/  FMUL R26, R26, 1.4426950216293334961 ;  /* 0x3fb8aa3b1a1a7820 */ /* 0x000fe20000400000 */
[----:B0-----:R-:W0:Y:S01]  /*15d0*/  LDSM.16.M88.4 R20, [R3+0x1000] ;  /* 0x001000000314783b */ /* 0x001e220000000200 */
[----:B------:R-:W1:Y:S08]  /*15e0*/  MUFU.EX2 R34, R34 ;  /* 0x0000002200227308 */ /* 0x000e700000000800 */
[----:B------:R-:W-:Y:S08]  /*15f0*/  MUFU.EX2 R28, R28 ;  /* 0x0000001c001c7308 */ /* 0x000ff00000000800 */
[----:B------:R-:W-:Y:S08]  /*1600*/  MUFU.EX2 R32, R32 ;  /* 0x0000002000207308 */ /* 0x000ff00000000800 */
[----:B------:R-:W4:Y:S08]  /*1610*/  MUFU.EX2 R61, R61 ;  /* 0x0000003d003d7308 */ /* 0x000f300000000800 */
[----:B------:R-:W-:Y:S08]  /*1620*/  MUFU.EX2 R29, R29 ;  /* 0x0000001d001d7308 */ /* 0x000ff00000000800 */
[----:B--2---:R-:W2:Y:S08]  /*1630*/  MUFU.EX2 R30, R25 ;  /* 0x00000019001e7308 */ /* 0x004eb00000000800 */
[----:B---3--:R3:W-:Y:S08]  /*1640*/  MUFU.EX2 R33, R26 ;  /* 0x0000001a00217308 */ /* 0x0087f00000000800 */
[----:B------:R-:W5:Y:S08]  /*1650*/  MUFU.EX2 R9, R9 ;  /* 0x0000000900097308 */ /* 0x000f700000000800 */
[----:B------:R-:W0:Y:S01]  /*1660*/  MUFU.EX2 R88, R88 ;  /* 0x0000005800587308 */ /* 0x000e220000000800 */
[----:B-1----:R-:W-:Y:S01]  /*1670*/  FADD R31, R34, R24 ;  /* 0x00000018221f7221 */ /* 0x002fe20000000000 */
[----:B------:R-:W-:Y:S01]  /*1680*/  F2FP.PACK_AB R24, R24, R34 ;  /* 0x000000221818723e */ /* 0x000fe200000000ff */
[C---:B----4-:R-:W-:Y:S01]  /*1690*/  FMUL R48, R61.reuse, R48 ;  /* 0x000000303d307220 */ /* 0x050fe20000400000 */
[----:B--2---:R-:W-:Y:S01]  /*16a0*/  F2FP.PACK_AB R25, R30, R29 ;  /* 0x0000001d1e19723e */ /* 0x004fe200000000ff */
[----:B------:R-:W-:Y:S01]  /*16b0*/  FMUL R49, R61, R49 ;  /* 0x000000313d317220 */ /* 0x000fe20000400000 */
[----:B---3--:R-:W-:Y:S01]  /*16c0*/  F2FP.PACK_AB R26, R32, R28 ;  /* 0x0000001c201a723e */ /* 0x008fe200000000ff */
[----:B-----5:R-:W-:-:S02]  /*16d0*/  FMUL R50, R9, R50 ;  /* 0x0000003209327220 */ /* 0x020fc40000400000 */
[----:B------:R-:W-:Y:S01]  /*16e0*/  FMUL R51, R9, R51 ;  /* 0x0000003309337220 */ /* 0x000fe20000400000 */
[----:B0-----:R-:W-:-:S07]  /*16f0*/  F2FP.PACK_AB R27, R88, R33 ;  /* 0x00000021581b723e */ /* 0x001fce00000000ff */
[----:B------:R-:W-:Y:S07]  /*1700*/  HMMA.16816.F32 R48, R24, R20, R48 ;  /* 0x000000141830723c */ /* 0x000fee0000001830 */
[----:B------:R-:W-:Y:S02]  /*1710*/  FADD R20, R29, R30 ;  /* 0x0000001e1d147221 */ /* 0x000fe40000000000 */
[----:B------:R-:W-:Y:S02]  /*1720*/  FADD R21, R28, R31 ;  /* 0x0000001f1c157221 */ /* 0x000fe40000000000 */
[----:B------:R-:W0:Y:S01]  /*1730*/  LDSM.16.M88.4 R28, [R3+0x1200] ;  /* 0x00120000031c783b */ /* 0x000e220000000200 */
[----:B------:R-:W-:-:S02]  /*1740*/  FADD R20, R33, R20 ;  /* 0x0000001421147221 */ /* 0x000fc40000000000 */
[----:B------:R-:W-:Y:S02]  /*1750*/  FADD R21, R32, R21 ;  /* 0x0000001520157221 */ /* 0x000fe40000000000 */
[----:B------:R-:W1:Y:S01]  /*1760*/  LDSM.16.M88.4 R32, [R3+0x1400] ;  /* 0x001400000320783b */ /* 0x000e620000000200 */
[C---:B------:R-:W-:Y:S02]  /*1770*/  FMUL R44, R61.reuse, R44 ;  /* 0x0000002c3d2c7220 */ /* 0x040fe40000400000 */
[----:B------:R-:W-:Y:S02]  /*1780*/  FMUL R45, R61, R45 ;  /* 0x0000002d3d2d7220 */ /* 0x000fe40000400000 */
[C---:B------:R-:W-:Y:S02]  /*1790*/  FMUL R46, R9.reuse, R46 ;  /* 0x0000002e092e7220 */ /* 0x040fe40000400000 */
[----:B------:R-:W-:Y:S02]  /*17a0*/  FMUL R47, R9, R47 ;  /* 0x0000002f092f7220 */ /* 0x000fe40000400000 */
[----:B------:R-:W-:-:S02]  /*17b0*/  FMUL R56, R61, R36 ;  /* 0x000000243d387220 */ /* 0x000fc40000400000 */
[----:B------:R-:W-:Y:S02]  /*17c0*/  FMUL R57, R61, R37 ;  /* 0x000000253d397220 */ /* 0x000fe40000400000 */
[C---:B------:R-:W-:Y:S02]  /*17d0*/  FMUL R58, R9.reuse, R38 ;  /* 0x00000026093a7220 */ /* 0x040fe40000400000 */
[----:B------:R-:W-:Y:S02]  /*17e0*/  FMUL R59, R9, R39 ;  /* 0x00000027093b7220 */ /* 0x000fe40000400000 */
[----:B------:R-:W2:Y:S01]  /*17f0*/  LDSM.16.M88.4 R36, [R3+0x1600] ;  /* 0x001600000324783b */ /* 0x000ea20000000200 */
[----:B------:R-:W-:Y:S02]  /*1800*/  FFMA R16, R16, c[0x0][0x188], -R6 ;  /* 0x0000620010107a23 */ /* 0x000fe40000000806 */
[C---:B------:R-:W-:Y:S02]  /*1810*/  FMUL R40, R61.reuse, R40 ;  /* 0x000000283d287220 */ /* 0x040fe40000400000 */
[----:B------:R-:W-:-:S02]  /*1820*/  FMUL R41, R61, R41 ;  /* 0x000000293d297220 */ /* 0x000fc40000400000 */
[C---:B------:R-:W-:Y:S02]  /*1830*/  FMUL R42, R9.reuse, R42 ;  /* 0x0000002a092a7220 */ /* 0x040fe40000400000 */
[----:B------:R-:W-:Y:S01]  /*1840*/  FMUL R43, R9, R43 ;  /* 0x0000002b092b7220 */ /* 0x000fe20000400000 */
[----:B0-----:R-:W-:Y:S07]  /*1850*/  HMMA.16816.F32 R44, R24, R28, R44 ;  /* 0x0000001c182c723c */ /* 0x001fee000000182c */
[----:B------:R-:W-:-:S02]  /*1860*/  FMUL R28, R16, 1.4426950216293334961 ;  /* 0x3fb8aa3b101c7820 */ /* 0x000fc40000400000 */
[--C-:B------:R-:W-:Y:S01]  /*1870*/  FFMA R16, R17, c[0x0][0x188], -R6.reuse ;  /* 0x0000620011107a23 */ /* 0x100fe20000000806 */
[----:B-1----:R-:W-:Y:S01]  /*1880*/  HMMA.16816.F32 R40, R24, R32, R40 ;  /* 0x000000201828723c */ /* 0x002fe20000001828 */
[----:B------:R-:W-:-:S06]  /*1890*/  FFMA R12, R12, c[0x0][0x188], -R6 ;  /* 0x000062000c0c7a23 */ /* 0x000fcc0000000806 */
[----:B------:R-:W-:Y:S02]  /*18a0*/  FMUL R33, R16, 1.4426950216293334961 ;  /* 0x3fb8aa3b10217820 */ /* 0x000fe40000400000 */
[----:B------:R-:W-:-:S04]  /*18b0*/  FFMA R16, R14, c[0x0][0x188], -R8 ;  /* 0x000062000e107a23 */ /* 0x000fc80000000808 */
[----:B------:R-:W-:Y:S02]  /*18c0*/  FMUL R29, R16, 1.4426950216293334961 ;  /* 0x3fb8aa3b101d7820 */ /* 0x000fe40000400000 */
[----:B------:R-:W-:Y:S02]  /*18d0*/  FFMA R16, R15, c[0x0][0x188], -R8 ;  /* 0x000062000f107a23 */ /* 0x000fe40000000808 */
[----:B------:R-:W-:Y:S02]  /*18e0*/  FMUL R12, R12, 1.4426950216293334961 ;  /* 0x3fb8aa3b0c0c7820 */ /* 0x000fe40000400000 */
[----:B------:R-:W-:Y:S02]  /*18f0*/  FFMA R13, R13, c[0x0][0x188], -R6 ;  /* 0x000062000d0d7a23 */ /* 0x000fe40000000806 */
[----:B------:R-:W-:Y:S02]  /*1900*/  FMUL R32, R16, 1.4426950216293334961 ;  /* 0x3fb8aa3b10207820 */ /* 0x000fe40000400000 */
[----:B------:R-:W-:Y:S01]  /*1910*/  FFMA R16, R18, c[0x0][0x188], -R8 ;  /* 0x0000620012107a23 */ /* 0x000fe20000000808 */
[----:B------:R0:W-:Y:S01]  /*1920*/  MUFU.EX2 R17, R28 ;  /* 0x0000001c00117308 */ /* 0x0001e20000000800 */
[----:B------:R-:W-:-:S07]  /*1930*/  FMUL R13, R13, 1.4426950216293334961 ;  /* 0x3fb8aa3b0d0d7820 */ /* 0x000fce0000400000 */
[----:B------:R-:W1:Y:S01]  /*1940*/  MUFU.EX2 R15, R29 ;  /* 0x0000001d000f7308 */ /* 0x000e620000000800 */
[----:B0-----:R-:W-:Y:S02]  /*1950*/  FFMA R28, R19, c[0x0][0x188], -R8 ;  /* 0x00006200131c7a23 */ /* 0x001fe40000000808 */
[----:B------:R-:W-:-:S05]  /*1960*/  FMUL R19, R16, 1.4426950216293334961 ;  /* 0x3fb8aa3b10137820 */ /* 0x000fca0000400000 */
[----:B------:R-:W0:Y:S01]  /*1970*/  MUFU.EX2 R12, R12 ;  /* 0x0000000c000c7308 */ /* 0x000e220000000800 */
[----:B------:R-:W-:-:S07]  /*1980*/  FMUL R28, R28, 1.4426950216293334961 ;  /* 0x3fb8aa3b1c1c7820 */ /* 0x000fce0000400000 */
[----:B------:R-:W3:Y:S01]  /*1990*/  MUFU.EX2 R18, R32 ;  /* 0x0000002000127308 */ /* 0x000ee20000000800 */
[----:B------:R-:W-:-:S07]  /*19a0*/  FADD R20, R88, R20 ;  /* 0x0000001458147221 */ /* 0x000fce0000000000 */
[----:B------:R-:W4:Y:S08]  /*19b0*/  MUFU.EX2 R13, R13 ;  /* 0x0000000d000d7308 */ /* 0x000f300000000800 */
[----:B------:R-:W5:Y:S01]  /*19c0*/  MUFU.EX2 R19, R19 ;  /* 0x0000001300137308 */ /* 0x000f620000000800 */
[----:B--2---:R-:W-:Y:S01]  /*19d0*/  HMMA.16816.F32 R24, R24, R36, R56 ;  /* 0x000000241818723c */ /* 0x004fe20000001838 */
[----:B-1----:R-:W-:-:S06]  /*19e0*/  FADD R29, R15, R20 ;  /* 0x000000140f1d7221 */ /* 0x002fcc0000000000 */
[----:B------:R-:W1:Y:S01]  /*19f0*/  MUFU.EX2 R28, R28 ;  /* 0x0000001c001c7308 */ /* 0x000e620000000800 */
[----:B0-----:R-:W-:-:S07]  /*1a00*/  FADD R36, R12, R21 ;  /* 0x000000150c247221 */ /* 0x001fce0000000000 */
[----:B------:R-:W0:Y:S01]  /*1a10*/  MUFU.EX2 R14, R33 ;  /* 0x00000021000e7308 */ /* 0x000e220000000800 */
[----:B---3--:R-:W-:Y:S02]  /*1a20*/  FADD R16, R18, R29 ;  /* 0x0000001d12107221 */ /* 0x008fe40000000000 */
[----:B----4-:R-:W-:Y:S02]  /*1a30*/  FADD R36, R13, R36 ;  /* 0x000000240d247221 */ /* 0x010fe40000000000 */
[----:B-----5:R-:W-:Y:S02]  /*1a40*/  FADD R29, R19, R16 ;  /* 0x00000010131d7221 */ /* 0x020fe40000000000 */
[----:B------:R-:W-:Y:S02]  /*1a50*/  FADD R21, R17, R36 ;  /* 0x0000002411157221 */ /* 0x000fe40000000000 */
[----:B-1----:R-:W-:Y:S02]  /*1a60*/  FADD R29, R28, R29 ;  /* 0x0000001d1c1d7221 */ /* 0x002fe40000000000 */
[----:B0-----:R-:W-:-:S03]  /*1a70*/  FADD R21, R14, R21 ;  /* 0x000000150e157221 */ /* 0x001fc60000000000 */
[----:B------:R-:W0:Y:S04]  /*1a80*/  SHFL.BFLY PT, R20, R29, 0x2, 0x1f ;  /* 0x0c401f001d147f89 */ /* 0x000e2800000e0000 */
[----:B------:R-:W1:Y:S01]  /*1a90*/  SHFL.BFLY PT, R36, R21, 0x2, 0x1f ;  /* 0x0c401f0015247f89 */ /* 0x000e6200000e0000 */
[----:B------:R-:W-:Y:S02]  /*1aa0*/  F2FP.PACK_AB R14, R14, R17 ;  /* 0x000000110e0e723e */ /* 0x000fe400000000ff */
[----:B------:R-:W-:Y:S02]  /*1ab0*/  F2FP.PACK_AB R12, R13, R12 ;  /* 0x0000000c0d0c723e */ /* 0x000fe400000000ff */
[----:B------:R-:W-:Y:S02]  /*1ac0*/  F2FP.PACK_AB R13, R18, R15 ;  /* 0x0000000f120d723e */ /* 0x000fe400000000ff */
[----:B------:R-:W-:Y:S01]  /*1ad0*/  F2FP.PACK_AB R15, R28, R19 ;  /* 0x000000131c0f723e */ /* 0x000fe200000000ff */
[----:B0-----:R-:W-:-:S02]  /*1ae0*/  FADD R17, R29, R20 ;  /* 0x000000141d117221 */ /* 0x001fc40000000000 */
[----:B-1----:R-:W-:-:S03]  /*1af0*/  FADD R16, R21, R36 ;  /* 0x0000002415107221 */ /* 0x002fc60000000000 */
[----:B------:R-:W0:Y:S04]  /*1b00*/  SHFL.BFLY PT, R19, R17, 0x1, 0x1f ;  /* 0x0c201f0011137f89 */ /* 0x000e2800000e0000 */
[----:B------:R-:W1:Y:S01]  /*1b10*/  SHFL.BFLY PT, R18, R16, 0x1, 0x1f ;  /* 0x0c201f0010127f89 */ /* 0x000e6200000e0000 */
[----:B------:R-:W-:-:S04]  /*1b20*/  IADD3 R4, R4, 0x20, RZ ;  /* 0x0000002004047810 */ /* 0x000fc80007ffe0ff */
[----:B------:R-:W-:Y:S01]  /*1b30*/  ISETP.GE.AND P0, PT, R4, c[0x0][0x1d0], PT ;  /* 0x0000740004007a0c */ /* 0x000fe20003f06270 */
[----:B------:R-:W-:Y:S01]  /*1b40*/  HMMA.16816.F32 R48, R12, R22, R48 ;  /* 0x000000160c30723c */ /* 0x000fe20000001830 */
[----:B------:R-:W-:-:S07]  /*1b50*/  IMAD.MOV.U32 R56, RZ, RZ, R6 ;  /* 0x000000ffff387224 */ /* 0x000fce00078e0006 */
[----:B------:R-:W-:Y:S01]  /*1b60*/  HMMA.16816.F32 R44, R12, R30, R44 ;  /* 0x0000001e0c2c723c */ /* 0x000fe2000000182c */
[----:B0-----:R-:W-:-:S07]  /*1b70*/  FADD R19, R17, R19 ;  /* 0x0000001311137221 */ /* 0x001fce0000000000 */
[----:B------:R-:W-:Y:S01]  /*1b80*/  HMMA.16816.F32 R40, R12, R34, R40 ;  /* 0x000000220c28723c */ /* 0x000fe20000001828 */
[----:B-1----:R-:W-:-:S07]  /*1b90*/  FADD R18, R16, R18 ;  /* 0x0000001210127221 */ /* 0x002fce0000000000 */
[----:B------:R-:W-:Y:S01]  /*1ba0*/  HMMA.16816.F32 R36, R12, R38, R24 ;  /* 0x000000260c24723c */ /* 0x000fe20000001818 */
[----:B------:R-:W-:Y:S01]  /*1bb0*/  FFMA R60, R9, R60, R19 ;  /* 0x0000003c093c7223 */ /* 0x000fe20000000013 */
[----:B------:R-:W-:-:S05]  /*1bc0*/  MOV R9, R8 ;  /* 0x0000000800097202 */ /* 0x000fca0000000f00 */
[----:B------:R-:W-:Y:S01]  /*1bd0*/  MOV R12, 0x20 ;  /* 0x00000020000c7802 */ /* 0x000fe20000000f00 */
[----:B------:R-:W-:-:S04]  /*1be0*/  FFMA R5, R61, R5, R18 ;  /* 0x000000053d057223 */ /* 0x000fc80000000012 */
[C---:B------:R-:W-:Y:S02]  /*1bf0*/  IMAD R2, R12.reuse, c[0x0][0x1b4], R2 ;  /* 0x00006d000c027a24 */ /* 0x040fe400078e0202 */
[----:B------:R-:W-:Y:S01]  /*1c00*/  IMAD R7, R12, c[0x0][0x1a4], R7 ;  /* 0x000069000c077a24 */ /* 0x000fe200078e0207 */
[----:B------:R-:W-:Y:S05]  /*1c10*/  @!P0 BRA `(.L_x_1) ;  /* 0xfffff17000008947 */ /* 0x000fea000383ffff */
.L_x_0:
[----:B------:R-:W0:Y:S01]  /*1c20*/  S2R R54, SR_CTAID.Y ;  /* 0x0000000000367919 */ /* 0x000e220000002600 */
[----:B------:R-:W-:Y:S01]  /*1c30*/  IMAD.MOV.U32 R19, RZ, RZ, R5 ;  /* 0x000000ffff137224 */ /* 0x000fe200078e0005 */
[----:B-1----:R-:W-:Y:S01]  /*1c40*/  SHF.R.U32.HI R9, RZ, 0x1, R93 ;  /* 0x00000001ff097819 */ /* 0x002fe2000001165d */
[C---:B------:R-:W-:Y:S01]  /*1c50*/  IMAD.SHL.U32 R4, R93.reuse, 0x4, RZ ;  /* 0x000000045d047824 */ /* 0x040fe200078e00ff */
[----:B------:R-:W-:Y:S01]  /*1c60*/  SHF.L.U32 R18, R93, 0x3, RZ ;  /* 0x000000035d127819 */ /* 0x000fe200000006ff */
[C---:B------:R-:W-:Y:S01]  /*1c70*/  FMUL R0, R19.reuse, 8388608 ;  /* 0x4b00000013007820 */ /* 0x040fe20000400000 */
[----:B------:R-:W-:Y:S01]  /*1c80*/  FSETP.GEU.AND P2, PT, R19, 1.175494350822287508e-38, PT ;  /* 0x008000001300780b */ /* 0x000fe20003f4e000 */
[----:B------:R-:W-:Y:S01]  /*1c90*/  IMAD R7, R90, c[0x0][0x1c4], RZ ;  /* 0x000071005a077a24 */ /* 0x000fe200078e02ff */
[----:B------:R-:W-:Y:S01]  /*1ca0*/  LOP3.LUT R17, R9, 0x4, RZ, 0xc0, !PT ;  /* 0x0000000409117812 */ /* 0x000fe200078ec0ff */
[----:B------:R-:W-:Y:S01]  /*1cb0*/  FMUL R2, R60, 8388608 ;  /* 0x4b0000003c027820 */ /* 0x000fe20000400000 */
[----:B------:R-:W-:Y:S01]  /*1cc0*/  FSEL R0, R0, R19, !P2 ;  /* 0x0000001300007208 */ /* 0x000fe20005000000 */
[----:B------:R-:W-:Y:S01]  /*1cd0*/  IMAD.SHL.U32 R9, R7, 0x2, RZ ;  /* 0x0000000207097824 */ /* 0x000fe200078e00ff */
[----:B------:R-:W-:Y:S01]  /*1ce0*/  LOP3.LUT R15, R4, 0xc0, RZ, 0xc0, !PT ;  /* 0x000000c0040f7812 */ /* 0x000fe200078ec0ff */
[----:B------:R-:W-:Y:S01]  /*1cf0*/  IMAD.MOV.U32 R21, RZ, RZ, 0x3dc6b27f ;  /* 0x3dc6b27fff157424 */ /* 0x000fe200078e00ff */
[----:B------:R-:W-:Y:S01]  /*1d00*/  IADD3 R3, R0, -0x3f3504f3, RZ ;  /* 0xc0cafb0d00037810 */ /* 0x000fe20007ffe0ff */
[----:B------:R-:W-:Y:S01]  /*1d10*/  BAR.SYNC.DEFER_BLOCKING 0x0 ;  /* 0x0000000000007b1d */ /* 0x000fe20000010000 */
[----:B------:R-:W-:-:S02]  /*1d20*/  FSETP.GEU.AND P3, PT, R60, 1.175494350822287508e-38, PT ;  /* 0x008000003c00780b */ /* 0x000fc40003f6e000 */
[----:B------:R-:W-:Y:S02]  /*1d30*/  LOP3.LUT R13, R3, 0xff800000, RZ, 0xc0, !PT ;  /* 0xff800000030d7812 */ /* 0x000fe400078ec0ff */
[----:B------:R-:W-:Y:S01]  /*1d40*/  LOP3.LUT R14, R18, 0x38, RZ, 0xc0, !PT ;  /* 0x00000038120e7812 */ /* 0x000fe200078ec0ff */
[----:B------:R-:W1:Y:S01]  /*1d50*/  S2R R55, SR_TID.X ;  /* 0x0000000000377919 */ /* 0x000e620000002100 */
[----:B------:R-:W2:Y:S01]  /*1d60*/  I2F R10, R13 ;  /* 0x0000000d000a7306 */ /* 0x000ea20000201400 */
[----:B------:R-:W-:Y:S01]  /*1d70*/  FSEL R2, R2, R60, !P3 ;  /* 0x0000003c02027208 */ /* 0x000fe20005800000 */
[----:B0-----:R-:W-:Y:S01]  /*1d80*/  IMAD R5, R54, c[0x0][0x1c0], RZ ;  /* 0x0000700036057a24 */ /* 0x001fe200078e02ff */
[----:B------:R-:W-:Y:S01]  /*1d90*/  IADD3 R3, R17, R14, R15 ;  /* 0x0000000e11037210 */ /* 0x000fe20007ffe00f */
[----:B------:R-:W-:Y:S01]  /*1da0*/  IMAD.HI R14, R7, 0x2, RZ ;  /* 0x00000002070e7827 */ /* 0x000fe200078e02ff */
[----:B------:R-:W-:Y:S02]  /*1db0*/  IADD3 R11, R2, -0x3f3504f3, RZ ;  /* 0xc0cafb0d020b7810 */ /* 0x000fe40007ffe0ff */
[C---:B------:R-:W-:Y:S01]  /*1dc0*/  SHF.L.U32 R4, R5.reuse, 0x1, RZ ;  /* 0x0000000105047819 */ /* 0x040fe200000006ff */
[----:B------:R-:W-:Y:S01]  /*1dd0*/  IMAD.HI R5, R5, 0x2, RZ ;  /* 0x0000000205057827 */ /* 0x000fe200078e02ff */
[----:B------:R-:W-:-:S02]  /*1de0*/  LOP3.LUT R12, R18, 0x78, RZ, 0xc0, !PT ;  /* 0x00000078120c7812 */ /* 0x000fc400078ec0ff */
[----:B------:R-:W-:Y:S01]  /*1df0*/  IADD3 R4, P4, P5, R9, c[0x0][0x178], R4 ;  /* 0x00005e0009047a10 */ /* 0x000fe20007d9e004 */
[C---:B------:R-:W-:Y:S01]  /*1e00*/  IMAD.SHL.U32 R9, R93.reuse, 0x20, RZ ;  /* 0x000000205d097824 */ /* 0x040fe200078e00ff */
[----:B------:R-:W-:Y:S02]  /*1e10*/  LOP3.LUT R28, R93, 0xc, RZ, 0xc0, !PT ;  /* 0x0000000c5d1c7812 */ /* 0x000fe400078ec0ff */
[----:B------:R-:W-:Y:S02]  /*1e20*/  FSEL R7, RZ, -23, P2 ;  /* 0xc1b80000ff077808 */ /* 0x000fe40001000000 */
[----:B------:R-:W-:Y:S02]  /*1e30*/  LOP3.LUT R9, R9, 0x60, RZ, 0xc0, !PT ;  /* 0x0000006009097812 */ /* 0x000fe400078ec0ff */
[----:B------:R-:W-:Y:S01]  /*1e40*/  LOP3.LUT R16, R93, 0x60, RZ, 0xc0, !PT ;  /* 0x000000605d107812 */ /* 0x000fe200078ec0ff */
[----:B--2---:R-:W-:Y:S01]  /*1e50*/  FFMA.FTZ R7, R10, 1.1920928955078125e-07, R7 ;  /* 0x340000000a077823 */ /* 0x004fe20000010007 */
[----:B------:R-:W-:-:S02]  /*1e60*/  FSETP.GT.AND P2, PT, |R19|, 8.50705917302346158658e+37, PT ;  /* 0x7e8000001300780b */ /* 0x000fc40003f44200 */
[----:B------:R-:W-:Y:S01]  /*1e70*/  IADD3 R13, R0, -R13, RZ ;  /* 0x8000000d000d7210 */ /* 0x000fe20007ffe0ff */
[----:B-1----:R-:W-:Y:S01]  /*1e80*/  IMAD.SHL.U32 R55, R55, 0x2, RZ ;  /* 0x0000000237377824 */ /* 0x002fe200078e00ff */
[----:B------:R-:W-:Y:S02]  /*1e90*/  LOP3.LUT R11, R11, 0xff800000, RZ, 0xc0, !PT ;  /* 0xff8000000b0b7812 */ /* 0x000fe400078ec0ff */
[----:B------:R-:W-:Y:S01]  /*1ea0*/  FSETP.GT.AND P1, PT, |R60|, 8.50705917302346158658e+37, PT ;  /* 0x7e8000003c00780b */ /* 0x000fe20003f24200 */
[----:B------:R-:W-:Y:S01]  /*1eb0*/  FADD R10, R13, -1 ;  /* 0xbf8000000d0a7421 */ /* 0x000fe20000000000 */
[----:B------:R-:W-:Y:S02]  /*1ec0*/  LOP3.LUT R17, R18, 0x380, RZ, 0xc0, !PT ;  /* 0x0000038012117812 */ /* 0x000fe400078ec0ff */
[----:B------:R-:W-:Y:S01]  /*1ed0*/  LEA R18, R28, R9, 0x8 ;  /* 0x000000091c127211 */ /* 0x000fe200078e40ff */
[----:B------:R-:W-:Y:S01]  /*1ee0*/  FFMA.FTZ R13, R10, R21, -0.16845393180847167969 ;  /* 0xbe2c7f300a0d7423 */ /* 0x000fe20000010015 */
[----:B------:R-:W-:Y:S01]  /*1ef0*/  IADD3.X R5, R14, c[0x0][0x17c], R5, P4, P5 ;  /* 0x00005f000e057a10 */ /* 0x000fe200027ea405 */
[----:B------:R-:W-:Y:S01]  /*1f00*/  @P2 FMUL R44, R44, 0.25 ;  /* 0x3e8000002c2c2820 */ /* 0x000fe20000400000 */
[----:B------:R-:W-:Y:S01]  /*1f10*/  LEA R16, R16, R12, 0x2 ;  /* 0x0000000c10107211 */ /* 0x000fe200078e10ff */
[----:B------:R-:W-:Y:S01]  /*1f20*/  FFMA.FTZ R13, R10, R13, 0.1716887056827545166 ;  /* 0x3e2fcf2a0a0d7423 */ /* 0x000fe2000001000d */
[----:B------:R-:W-:Y:S01]  /*1f30*/  FSEL R9, RZ, -23, P3 ;  /* 0xc1b80000ff097808 */ /* 0x000fe20001800000 */
[----:B------:R-:W0:Y:S01]  /*1f40*/  I2F R12, R11 ;  /* 0x0000000b000c7306 */ /* 0x000e220000201400 */
[C---:B------:R-:W-:Y:S01]  /*1f50*/  FSETP.GEU.AND P4, PT, |R19|.reuse, 1.175494350822287508e-38, PT ;  /* 0x008000001300780b */ /* 0x040fe20003f8e200 */
[----:B------:R-:W-:Y:S01]  /*1f60*/  @P2 FMUL R19, R19, 0.25 ;  /* 0x3e80000013132820 */ /* 0x000fe20000400000 */
[C---:B------:R-:W-:Y:S01]  /*1f70*/  FSETP.GEU.AND P3, PT, |R60|.reuse, 1.175494350822287508e-38, PT ;  /* 0x008000003c00780b */ /* 0x040fe20003f6e200 */
[----:B------:R-:W-:Y:S01]  /*1f80*/  @P1 FMUL R60, R60, 0.25 ;  /* 0x3e8000003c3c1820 */ /* 0x000fe20000400000 */
[----:B------:R-:W-:Y:S01]  /*1f90*/  SHF.R.S32.HI R15, RZ, 0x4, R93 ;  /* 0x00000004ff0f7819 */ /* 0x000fe2000001145d */
[----:B------:R-:W-:Y:S01]  /*1fa0*/  FFMA.FTZ R13, R10, R13, -0.17900948226451873779 ;  /* 0xbe374e430a0d7423 */ /* 0x000fe2000001000d */
[----:B------:R-:W-:Y:S01]  /*1fb0*/  LOP3.LUT P0, RZ, R93, 0x40, RZ, 0xc0, !PT ;  /* 0x000000405dff7812 */ /* 0x000fe2000780c0ff */
[----:B------:R-:W-:Y:S01]  /*1fc0*/  @P2 FMUL R48, R48, 0.25 ;  /* 0x3e80000030302820 */ /* 0x000fe20000400000 */
[----:B------:R-:W-:Y:S01]  /*1fd0*/  SGXT R15, R15, 0x1 ;  /* 0x000000010f0f781a */ /* 0x000fe20000000200 */
[----:B------:R-:W-:-:S02]  /*1fe0*/  FFMA.FTZ R13, R10, R13, 0.20512372255325317383 ;  /* 0x3e520bf40a0d7423 */ /* 0x000fc4000001000d */
[----:B------:R-:W-:Y:S01]  /*1ff0*/  @P1 FMUL R38, R38, 0.25 ;  /* 0x3e80000026261820 */ /* 0x000fe20000400000 */
[----:B------:R-:W-:Y:S01]  /*2000*/  LOP3.LUT R29, R16, 0x408, R15, 0x78, !PT ;  /* 0x00000408101d7812 */ /* 0x000fe200078e780f */
[----:B------:R-:W-:Y:S02]  /*2010*/  @!P4 FMUL R19, R19, 16777216 ;  /* 0x4b8000001313c820 */ /* 0x000fe40000400000 */
[----:B------:R-:W-:Y:S02]  /*2020*/  @!P3 FMUL R60, R60, 16777216 ;  /* 0x4b8000003c3cb820 */ /* 0x000fe40000400000 */
[----:B0-----:R-:W-:Y:S01]  /*2030*/  FFMA.FTZ R9, R12, 1.1920928955078125e-07, R9 ;  /* 0x340000000c097823 */ /* 0x001fe20000010009 */
[----:B------:R-:W0:Y:S01]  /*2040*/  MUFU.RCP R16, R19 ;  /* 0x0000001300107308 */ /* 0x000e220000001000 */
[----:B------:R-:W-:Y:S02]  /*2050*/  FFMA.FTZ R13, R10, R13, -0.24046532809734344482 ;  /* 0xbe763c8b0a0d7423 */ /* 0x000fe4000001000d */
[----:B------:R-:W-:-:S02]  /*2060*/  @P1 FMUL R42, R42, 0.25 ;  /* 0x3e8000002a2a1820 */ /* 0x000fc40000400000 */
[----:B------:R-:W-:Y:S02]  /*2070*/  FFMA.FTZ R13, R10, R13, 0.28857114911079406738 ;  /* 0x3e93bf990a0d7423 */ /* 0x000fe4000001000d */
[----:B------:R-:W-:Y:S01]  /*2080*/  @!P4 FMUL R44, R44, 16777216 ;  /* 0x4b8000002c2cc820 */ /* 0x000fe20000400000 */
[----:B------:R-:W1:Y:S01]  /*2090*/  MUFU.RCP R12, R60 ;  /* 0x0000003c000c7308 */ /* 0x000e620000001000 */
[----:B------:R-:W-:Y:S02]  /*20a0*/  @!P4 FMUL R48, R48, 16777216 ;  /* 0x4b8000003030c820 */ /* 0x000fe40000400000 */
[----:B------:R-:W-:Y:S02]  /*20b0*/  FFMA.FTZ R13, R10, R13, -0.36067417263984680176 ;  /* 0xbeb8aa490a0d7423 */ /* 0x000fe4000001000d */
[----:B------:R-:W-:Y:S02]  /*20c0*/  @!P3 FMUL R38, R38, 16777216 ;  /* 0x4b8000002626b820 */ /* 0x000fe40000400000 */
[----:B------:R-:W-:-:S02]  /*20d0*/  @!P3 FMUL R42, R42, 16777216 ;  /* 0x4b8000002a2ab820 */ /* 0x000fc40000400000 */
[----:B------:R-:W-:Y:S02]  /*20e0*/  @P1 FMUL R39, R39, 0.25 ;  /* 0x3e80000027271820 */ /* 0x000fe40000400000 */
[----:B------:R-:W-:Y:S02]  /*20f0*/  @P1 FMUL R43, R43, 0.25 ;  /* 0x3e8000002b2b1820 */ /* 0x000fe40000400000 */
[----:B------:R-:W-:Y:S02]  /*2100*/  IMAD.IADD R17, R17, 0x1, R18 ;  /* 0x0000000111117824 */ /* 0x000fe400078e0212 */
[C---:B0-----:R-:W-:Y:S02]  /*2110*/  FMUL R44, R16.reuse, R44 ;  /* 0x0000002c102c7220 */ /* 0x041fe40000400000 */
[----:B------:R-:W-:Y:S01]  /*2120*/  FMUL R25, R16, R48 ;  /* 0x0000003010197220 */ /* 0x000fe20000400000 */
[----:B------:R-:W-:Y:S01]  /*2130*/  LEA R28, R28, R17, 0x1 ;  /* 0x000000111c1c7211 */ /* 0x000fe200078e08ff */
[----:B------:R-:W-:-:S02]  /*2140*/  FFMA.FTZ R13, R10, R13, 0.48089820146560668945 ;  /* 0x3ef6384a0a0d7423 */ /* 0x000fc4000001000d */
[----:B-1----:R-:W-:Y:S01]  /*2150*/  FMUL R15, R12, R38 ;  /* 0x000000260c0f7220 */ /* 0x002fe20000400000 */
[----:B------:R-:W-:Y:S01]  /*2160*/  F2FP.PACK_AB R26, R44, R25 ;  /* 0x000000192c1a723e */ /* 0x000fe200000000ff */
[----:B------:R-:W-:Y:S01]  /*2170*/  FMUL R18, R12, R42 ;  /* 0x0000002a0c127220 */ /* 0x000fe20000400000 */
[----:B------:R-:W-:Y:S01]  /*2180*/  LOP3.LUT R34, R28, 0x10, RZ, 0x3c, !PT ;  /* 0x000000101c227812 */ /* 0x000fe200078e3cff */
[----:B------:R-:W-:Y:S02]  /*2190*/  @!P3 FMUL R39, R39, 16777216 ;  /* 0x4b8000002727b820 */ /* 0x000fe40000400000 */
[----:B------:R-:W-:Y:S01]  /*21a0*/  @!P3 FMUL R43, R43, 16777216 ;  /* 0x4b8000002b2bb820 */ /* 0x000fe20000400000 */
[----:B------:R-:W-:Y:S01]  /*21b0*/  F2FP.PACK_AB R25, R15, R18 ;  /* 0x000000120f19723e */ /* 0x000fe200000000ff */
[----:B------:R-:W-:Y:S01]  /*21c0*/  FFMA.FTZ R13, R10, R13, -0.72134751081466674805 ;  /* 0xbf38aa3b0a0d7423 */ /* 0x000fe2000001000d */
[----:B------:R-:W-:Y:S01]  /*21d0*/  LOP3.LUT R18, R29, 0x10, RZ, 0x3c, !PT ;  /* 0x000000101d127812 */ /* 0x000fe200078e3cff */
[----:B------:R-:W-:-:S02]  /*21e0*/  @P1 FMUL R47, R47, 0.25 ;  /* 0x3e8000002f2f1820 */ /* 0x000fc40000400000 */
[----:B------:R-:W-:Y:S02]  /*21f0*/  @P1 FMUL R46, R46, 0.25 ;  /* 0x3e8000002e2e1820 */ /* 0x000fe40000400000 */
[----:B------:R-:W-:Y:S02]  /*2200*/  @P1 FMUL R51, R51, 0.25 ;  /* 0x3e80000033331820 */ /* 0x000fe40000400000 */
[----:B------:R-:W-:Y:S01]  /*2210*/  @P1 FMUL R50, R50, 0.25 ;  /* 0x3e80000032321820 */ /* 0x000fe20000400000 */
[----:B------:R-:W-:Y:S01]  /*2220*/  ISETP.GE.U32.AND P1, PT, R2, 0x7f800000, PT ;  /* 0x7f8000000200780c */ /* 0x000fe20003f26070 */
[----:B------:R-:W-:Y:S02]  /*2230*/  @P2 FMUL R36, R36, 0.25 ;  /* 0x3e80000024242820 */ /* 0x000fe40000400000 */
[----:B------:R-:W-:Y:S02]  /*2240*/  @P2 FMUL R40, R40, 0.25 ;  /* 0x3e80000028282820 */ /* 0x000fe40000400000 */
[----:B------:R-:W-:-:S02]  /*2250*/  FMUL R14, R12, R39 ;  /* 0x000000270c0e7220 */ /* 0x000fc40000400000 */
[----:B------:R-:W-:Y:S02]  /*2260*/  FMUL R19, R12, R43 ;  /* 0x0000002b0c137220 */ /* 0x000fe40000400000 */
[----:B------:R-:W-:Y:S02]  /*2270*/  @P2 FMUL R37, R37, 0.25 ;  /* 0x3e80000025252820 */ /* 0x000fe40000400000 */
[----:B------:R-:W-:Y:S01]  /*2280*/  @P2 FMUL R41, R41, 0.25 ;  /* 0x3e80000029292820 */ /* 0x000fe20000400000 */
[----:B------:R-:W-:Y:S01]  /*2290*/  F2FP.PACK_AB R31, R14, R19 ;  /* 0x000000130e1f723e */ /* 0x000fe200000000ff */
[----:B------:R-:W-:Y:S02]  /*22a0*/  @P2 FMUL R45, R45, 0.25 ;  /* 0x3e8000002d2d2820 */ /* 0x000fe40000400000 */
[----:B------:R-:W-:Y:S01]  /*22b0*/  @P2 FMUL R49, R49, 0.25 ;  /* 0x3e80000031312820 */ /* 0x000fe20000400000 */
[----:B------:R-:W-:Y:S01]  /*22c0*/  ISETP.GE.U32.AND P2, PT, R0, 0x7f800000, PT ;  /* 0x7f8000000000780c */ /* 0x000fe20003f46070 */
[----:B------:R-:W-:-:S02]  /*22d0*/  IMAD R15, R92, c[0x0][0x1c8], RZ ;  /* 0x000072005c0f7a24 */ /* 0x000fc400078e02ff */
[----:B------:R-:W-:Y:S02]  /*22e0*/  IMAD.MOV.U32 R44, RZ, RZ, c[0x0][0x1c8] ;  /* 0x00007200ff2c7624 */ /* 0x000fe400078e00ff */
[----:B------:R-:W-:Y:S02]  /*22f0*/  FMUL R13, R10, R13 ;  /* 0x0000000d0a0d7220 */ /* 0x000fe40000400000 */
[----:B------:R-:W-:Y:S01]  /*2300*/  @!P3 FMUL R47, R47, 16777216 ;  /* 0x4b8000002f2fb820 */ /* 0x000fe20000400000 */
[----:B------:R-:W-:Y:S01]  /*2310*/  LEA R19, R44, R15, 0x1 ;  /* 0x0000000f2c137211 */ /* 0x000fe200078e08ff */
[----:B------:R-:W-:Y:S02]  /*2320*/  @!P3 FMUL R46, R46, 16777216 ;  /* 0x4b8000002e2eb820 */ /* 0x000fe40000400000 */
[----:B------:R-:W-:Y:S01]  /*2330*/  @!P3 FMUL R51, R51, 16777216 ;  /* 0x4b8000003333b820 */ /* 0x000fe20000400000 */
[----:B------:R-:W-:Y:S01]  /*2340*/  LEA R14, P5, R19, R4, 0x1 ;  /* 0x00000004130e7211 */ /* 0x000fe200078a08ff */
[----:B------:R-:W-:-:S02]  /*2350*/  @!P3 FMUL R50, R50, 16777216 ;  /* 0x4b8000003232b820 */ /* 0x000fc40000400000 */
[----:B------:R-:W-:Y:S02]  /*2360*/  @!P4 FMUL R36, R36, 16777216 ;  /* 0x4b8000002424c820 */ /* 0x000fe40000400000 */
[----:B------:R-:W-:Y:S02]  /*2370*/  @!P4 FMUL R40, R40, 16777216 ;  /* 0x4b8000002828c820 */ /* 0x000fe40000400000 */
[----:B------:R-:W-:Y:S02]  /*2380*/  @!P4 FMUL R37, R37, 16777216 ;  /* 0x4b8000002525c820 */ /* 0x000fe40000400000 */
[----:B------:R-:W-:Y:S02]  /*2390*/  @!P4 FMUL R41, R41, 16777216 ;  /* 0x4b8000002929c820 */ /* 0x000fe40000400000 */
[----:B------:R-:W-:Y:S02]  /*23a0*/  @!P4 FMUL R45, R45, 16777216 ;  /* 0x4b8000002d2dc820 */ /* 0x000fe40000400000 */
[----:B------:R-:W-:-:S02]  /*23b0*/  @!P4 FMUL R49, R49, 16777216 ;  /* 0x4b8000003131c820 */ /* 0x000fc40000400000 */
[----:B------:R-:W-:Y:S02]  /*23c0*/  FMUL R13, R10, R13 ;  /* 0x0000000d0a0d7220 */ /* 0x000fe40000400000 */
[C---:B------:R-:W-:Y:S02]  /*23d0*/  FMUL R22, R12.reuse, R47 ;  /* 0x0000002f0c167220 */ /* 0x040fe40000400000 */
[C---:B------:R-:W-:Y:S02]  /*23e0*/  FMUL R23, R12.reuse, R46 ;  /* 0x0000002e0c177220 */ /* 0x040fe40000400000 */
[C---:B------:R-:W-:Y:S02]  /*23f0*/  FMUL R51, R12.reuse, R51 ;  /* 0x000000330c337220 */ /* 0x040fe40000400000 */
[----:B------:R-:W-:Y:S02]  /*2400*/  FMUL R50, R12, R50 ;  /* 0x000000320c327220 */ /* 0x000fe40000400000 */
[----:B------:R-:W-:Y:S01]  /*2410*/  FMUL R17, R16, R36 ;  /* 0x0000002410117220 */ /* 0x000fe20000400000 */
[----:B------:R-:W-:Y:S01]  /*2420*/  F2FP.PACK_AB R30, R22, R51 ;  /* 0x00000033161e723e */ /* 0x000fe200000000ff */
[C---:B------:R-:W-:Y:S01]  /*2430*/  FMUL R20, R16.reuse, R40 ;  /* 0x0000002810147220 */ /* 0x040fe20000400000 */
[----:B------:R-:W-:Y:S01]  /*2440*/  F2FP.PACK_AB R24, R23, R50 ;  /* 0x000000321718723e */ /* 0x000fe200000000ff */
[----:B------:R-:W-:-:S02]  /*2450*/  FMUL R37, R16, R37 ;  /* 0x0000002510257220 */ /* 0x000fc40000400000 */
[C---:B------:R-:W-:Y:S01]  /*2460*/  FMUL R12, R16.reuse, R41 ;  /* 0x00000029100c7220 */ /* 0x040fe20000400000 */
[----:B------:R-:W-:Y:S01]  /*2470*/  F2FP.PACK_AB R27, R17, R20 ;  /* 0x00000014111b723e */ /* 0x000fe200000000ff */
[C---:B------:R-:W-:Y:S02]  /*2480*/  FMUL R45, R16.reuse, R45 ;  /* 0x0000002d102d7220 */ /* 0x040fe40000400000 */
[----:B------:R-:W-:Y:S01]  /*2490*/  FMUL R16, R16, R49 ;  /* 0x0000003110107220 */ /* 0x000fe20000400000 */
[----:B------:R-:W-:Y:S01]  /*24a0*/  F2FP.PACK_AB R37, R37, R12 ;  /* 0x0000000c2525723e */ /* 0x000fe200000000ff */
[----:B------:R-:W-:Y:S01]  /*24b0*/  FFMA.FTZ R48, R10, 1.4426950216293334961, R13 ;  /* 0x3fb8aa3b0a307823 */ /* 0x000fe2000001000d */
[----:B------:R-:W-:Y:S01]  /*24c0*/  STS.64 [R29], R26 ;  /* 0x0000001a1d007388 */ /* 0x000fe20000000a00 */
[----:B------:R-:W-:Y:S01]  /*24d0*/  IMAD R13, R44, 0x2, R19 ;  /* 0x000000022c0d7824 */ /* 0x000fe200078e0213 */
[----:B------:R-:W-:Y:S01]  /*24e0*/  F2FP.PACK_AB R36, R45, R16 ;  /* 0x000000102d24723e */ /* 0x000fe200000000ff */
[----:B------:R-:W-:Y:S01]  /*24f0*/  FADD R7, R7, R48 ;  /* 0x0000003007077221 */ /* 0x000fe20000000000 */
[----:B------:R-:W-:-:S02]  /*2500*/  LEA R16, P4, R15, R4, 0x1 ;  /* 0x000000040f107211 */ /* 0x000fc400078808ff */
[----:B------:R-:W-:Y:S01]  /*2510*/  LEA R23, R44, R13, 0x1 ;  /* 0x0000000d2c177211 */ /* 0x000fe200078e08ff */
[----:B------:R-:W-:Y:S01]  /*2520*/  STS.64 [R29+0x200], R36 ;  /* 0x000200241d007388 */ /* 0x000fe20000000a00 */
[-C--:B------:R-:W-:Y:S02]  /*2530*/  LEA.HI.X.SX32 R17, R15, R5.reuse, 0x1, P4 ;  /* 0x000000050f117211 */ /* 0x080fe400020f0eff */
[----:B------:R-:W-:Y:S01]  /*2540*/  LEA.HI.X.SX32 R15, R19, R5, 0x1, P5 ;  /* 0x00000005130f7211 */ /* 0x000fe200028f0eff */
[----:B------:R0:W-:Y:S01]  /*2550*/  STS.64 [R18+0x800], R24 ;  /* 0x0008001812007388 */ /* 0x0001e20000000a00 */
[----:B------:R-:W-:Y:S02]  /*2560*/  IADD3 R19, R2, -R11, RZ ;  /* 0x8000000b02137210 */ /* 0x000fe40007ffe0ff */
[-C--:B------:R-:W-:Y:S01]  /*2570*/  LEA R12, P3, R13, R4.reuse, 0x1 ;  /* 0x000000040d0c7211 */ /* 0x080fe200078608ff */
[----:B------:R1:W-:Y:S04]  /*2580*/  STS.64 [R18+0xa00], R30 ;  /* 0x000a001e12007388 */ /* 0x0003e80000000a00 */
[----:B------:R-:W-:Y:S01]  /*2590*/  BAR.SYNC.DEFER_BLOCKING 0x0 ;  /* 0x0000000000007b1d */ /* 0x000fe20000010000 */
[----:B------:R-:W-:Y:S01]  /*25a0*/  LEA R10, P4, R23, R4, 0x1 ;  /* 0x00000004170a7211 */ /* 0x000fe200078808ff */
[----:B------:R-:W-:Y:S01]  /*25b0*/  FADD R50, R19, -1 ;  /* 0xbf80000013327421 */ /* 0x000fe20000000000 */
[-C--:B------:R-:W-:Y:S01]  /*25c0*/  LEA.HI.X.SX32 R13, R13, R5.reuse, 0x1, P3 ;  /* 0x000000050d0d7211 */ /* 0x080fe200018f0eff */
[----:B0-----:R-:W-:Y:S01]  /*25d0*/  IMAD R25, R44, 0x2, R23 ;  /* 0x000000022c197824 */ /* 0x001fe200078e0217 */
[----:B------:R-:W-:Y:S01]  /*25e0*/  LEA.HI.X.SX32 R11, R23, R5, 0x1, P4 ;  /* 0x00000005170b7211 */ /* 0x000fe200020f0eff */
[----:B------:R-:W-:Y:S01]  /*25f0*/  FFMA.FTZ R23, R50, R21, -0.16845393180847167969 ;  /* 0xbe2c7f3032177423 */ /* 0x000fe20000010015 */
[----:B------:R-:W-:-:S02]  /*2600*/  LOP3.LUT R36, R28, 0x18, RZ, 0x3c, !PT ;  /* 0x000000181c247812 */ /* 0x000fc400078e3cff */
[C---:B------:R-:W-:Y:S02]  /*2610*/  LEA R27, R44.reuse, R25, 0x1 ;  /* 0x000000192c1b7211 */ /* 0x040fe400078e08ff */
[-C--:B-1----:R-:W-:Y:S02]  /*2620*/  LEA R18, P3, R25, R4.reuse, 0x1 ;  /* 0x0000000419127211 */ /* 0x082fe400078608ff */
[-C--:B------:R-:W-:Y:S01]  /*2630*/  LEA R20, P4, R27, R4.reuse, 0x1 ;  /* 0x000000041b147211 */ /* 0x080fe200078808ff */
[----:B------:R-:W-:Y:S01]  /*2640*/  IMAD R29, R44, 0x2, R27 ;  /* 0x000000022c1d7824 */ /* 0x000fe200078e021b */
[----:B------:R-:W-:Y:S01]  /*2650*/  LEA.HI.X.SX32 R19, R25, R5, 0x1, P3 ;  /* 0x0000000519137211 */ /* 0x000fe200018f0eff */
[----:B------:R-:W-:Y:S01]  /*2660*/  FFMA.FTZ R25, R50, R23, 0.1716887056827545166 ;  /* 0x3e2fcf2a32197423 */ /* 0x000fe20000010017 */
[----:B------:R-:W-:Y:S02]  /*2670*/  LEA.HI.X.SX32 R21, R27, R5, 0x1, P4 ;  /* 0x000000051b157211 */ /* 0x000fe400020f0eff */
[----:B------:R-:W-:Y:S01]  /*2680*/  LEA R31, R44, R29, 0x1 ;  /* 0x0000001d2c1f7211 */ /* 0x000fe200078e08ff */
[----:B------:R-:W-:Y:S01]  /*2690*/  FFMA.FTZ R27, R50, R25, -0.17900948226451873779 ;  /* 0xbe374e43321b7423 */ /* 0x000fe20000010019 */
[----:B------:R-:W-:-:S02]  /*26a0*/  LEA R22, P3, R29, R4, 0x1 ;  /* 0x000000041d167211 */ /* 0x000fc400078608ff */
[-C--:B------:R-:W-:Y:S01]  /*26b0*/  LEA R24, P4, R31, R4.reuse, 0x1 ;  /* 0x000000041f187211 */ /* 0x080fe200078808ff */
[----:B------:R-:W-:Y:S01]  /*26c0*/  LDS.64 R34, [R34] ;  /* 0x0000000022227984 */ /* 0x000fe20000000a00 */
[----:B------:R-:W-:Y:S02]  /*26d0*/  LEA R33, R44, R31, 0x1 ;  /* 0x0000001f2c217211 */ /* 0x000fe400078e08ff */
[-C--:B------:R-:W-:Y:S01]  /*26e0*/  LEA.HI.X.SX32 R23, R29, R5.reuse, 0x1, P3 ;  /* 0x000000051d177211 */ /* 0x080fe200018f0eff */
[----:B------:R-:W-:Y:S01]  /*26f0*/  LDS.64 R36, [R36] ;  /* 0x0000000024247984 */ /* 0x000fe20000000a00 */
[----:B------:R-:W-:Y:S01]  /*2700*/  LEA.HI.X.SX32 R25, R31, R5, 0x1, P4 ;  /* 0x000000051f197211 */ /* 0x000fe200020f0eff */
[----:B------:R-:W-:Y:S01]  /*2710*/  FFMA.FTZ R31, R50, R27, 0.20512372255325317383 ;  /* 0x3e520bf4321f7423 */ /* 0x000fe2000001001b */
[----:B------:R-:W-:Y:S01]  /*2720*/  LOP3.LUT R30, R28, 0x8, RZ, 0x3c, !PT ;  /* 0x000000081c1e7812 */ /* 0x000fe200078e3cff */
[----:B------:R-:W-:Y:S01]  /*2730*/  IMAD R39, R44, 0x2, R33 ;  /* 0x000000022c277824 */ /* 0x000fe200078e0221 */
[CC--:B------:R-:W-:Y:S01]  /*2740*/  LEA R26, P3, R33.reuse, R4.reuse, 0x1 ;  /* 0x00000004211a7211 */ /* 0x0c0fe200078608ff */
[----:B------:R-:W0:Y:S03]  /*2750*/  LDS.64 R28, [R28] ;  /* 0x000000001c1c7984 */ /* 0x000e260000000a00 */
[----:B------:R-:W-:Y:S01]  /*2760*/  LEA.HI.X.SX32 R27, R33, R5, 0x1, P3 ;  /* 0x00000005211b7211 */ /* 0x000fe200018f0eff */
[----:B------:R-:W-:Y:S01]  /*2770*/  FFMA.FTZ R33, R50, R31, -0.24046532809734344482 ;  /* 0xbe763c8b32217423 */ /* 0x000fe2000001001f */
[----:B------:R-:W-:Y:S01]  /*2780*/  LEA R43, R44, R39, 0x1 ;  /* 0x000000272c2b7211 */ /* 0x000fe200078e08ff */
[----:B------:R-:W1:Y:S01]  /*2790*/  LDS.64 R30, [R30] ;  /* 0x000000001e1e7984 */ /* 0x000e620000000a00 */
[----:B------:R-:W-:Y:S01]  /*27a0*/  LEA R32, P3, R39, R4, 0x1 ;  /* 0x0000000427207211 */ /* 0x000fe200078608ff */
[----:B------:R-:W-:Y:S01]  /*27b0*/  FFMA.FTZ R33, R50, R33, 0.28857114911079406738 ;  /* 0x3e93bf9932217423 */ /* 0x000fe20000010021 */
[----:B------:R-:W-:-:S02]  /*27c0*/  LEA R47, R44, R43, 0x1 ;  /* 0x0000002b2c2f7211 */ /* 0x000fc400078e08ff */
[-C--:B------:R-:W-:Y:S01]  /*27d0*/  LEA R38, P4, R43, R4.reuse, 0x1 ;  /* 0x000000042b267211 */ /* 0x080fe200078808ff */
[----:B------:R-:W-:Y:S01]  /*27e0*/  FFMA.FTZ R41, R50, R33, -0.36067417263984680176 ;  /* 0xbeb8aa4932297423 */ /* 0x000fe20000010021 */
[-C--:B------:R-:W-:Y:S01]  /*27f0*/  LEA.HI.X.SX32 R33, R39, R5.reuse, 0x1, P3 ;  /* 0x0000000527217211 */ /* 0x080fe200018f0eff */
[----:B------:R-:W-:Y:S01]  /*2800*/  IMAD R49, R44, 0x2, R47 ;  /* 0x000000022c317824 */ /* 0x000fe200078e022f */
[----:B------:R-:W-:Y:S01]  /*2810*/  LEA.HI.X.SX32 R39, R43, R5, 0x1, P4 ;  /* 0x000000052b277211 */ /* 0x000fe200020f0eff */
[C---:B------:R-:W-:Y:S01]  /*2820*/  FFMA.FTZ R41, R50.reuse, R41, 0.48089820146560668945 ;  /* 0x3ef6384a32297423 */ /* 0x040fe20000010029 */
[-C--:B------:R-:W-:Y:S02]  /*2830*/  LEA R42, P3, R47, R4.reuse, 0x1 ;  /* 0x000000042f2a7211 */ /* 0x080fe400078608ff */
[----:B------:R-:W-:Y:S01]  /*2840*/  LEA R40, P4, R49, R4, 0x1 ;  /* 0x0000000431287211 */ /* 0x000fe200078808ff */
[----:B------:R-:W-:Y:S01]  /*2850*/  FFMA.FTZ R45, R50, R41, -0.72134751081466674805 ;  /* 0xbf38aa3b322d7423 */ /* 0x000fe20000010029 */
[----:B------:R-:W-:-:S02]  /*2860*/  LEA R51, R44, R49, 0x1 ;  /* 0x000000312c337211 */ /* 0x000fc400078e08ff */
[----:B------:R-:W-:Y:S01]  /*2870*/  LEA.HI.X.SX32 R41, R49, R5, 0x1, P4 ;  /* 0x0000000531297211 */ /* 0x000fe200020f0eff */
[C---:B------:R-:W-:Y:S01]  /*2880*/  FMUL R45, R50.reuse, R45 ;  /* 0x0000002d322d7220 */ /* 0x040fe20000400000 */
[----:B------:R-:W-:Y:S02]  /*2890*/  LEA.HI.X.SX32 R43, R47, R5, 0x1, P3 ;  /* 0x000000052f2b7211 */ /* 0x000fe400018f0eff */
[C---:B------:R-:W-:Y:S01]  /*28a0*/  LEA R46, P3, R51.reuse, R4, 0x1 ;  /* 0x00000004332e7211 */ /* 0x040fe200078608ff */
[----:B------:R-:W-:Y:S01]  /*28b0*/  FMUL R49, R50, R45 ;  /* 0x0000002d32317220 */ /* 0x000fe20000400000 */
[----:B------:R-:W-:Y:S02]  /*28c0*/  LEA R53, R44, R51, 0x1 ;  /* 0x000000332c357211 */ /* 0x000fe400078e08ff */
[----:B------:R-:W-:Y:S01]  /*28d0*/  LEA.HI.X.SX32 R47, R51, R5, 0x1, P3 ;  /* 0x00000005332f7211 */ /* 0x000fe200018f0eff */
[----:B------:R-:W-:Y:S01]  /*28e0*/  FFMA.FTZ R50, R50, 1.4426950216293334961, R49 ;  /* 0x3fb8aa3b32327823 */ /* 0x000fe20000010031 */
[----:B------:R-:W-:Y:S01]  /*28f0*/  @P2 MOV R49, 0x7f800000 ;  /* 0x7f80000000312802 */ /* 0x000fe20000000f00 */
[----:B------:R-:W-:Y:S01]  /*2900*/  IMAD R52, R44, 0x2, R53 ;  /* 0x000000022c347824 */ /* 0x000fe200078e0235 */
[----:B------:R-:W-:Y:S01]  /*2910*/  @P1 MOV R51, 0x7f800000 ;  /* 0x7f80000000331802 */ /* 0x000fe20000000f00 */
[----:B------:R-:W-:Y:S01]  /*2920*/  FADD R9, R9, R50 ;  /* 0x0000003209097221 */ /* 0x000fe20000000000 */
[C---:B------:R-:W-:Y:S01]  /*2930*/  FSETP.NEU.AND P3, PT, R0.reuse, RZ, PT ;  /* 0x000000ff0000720b */ /* 0x040fe20003f6d000 */
[----:B------:R-:W-:Y:S01]  /*2940*/  @P2 FFMA.FTZ R7, R0, R49, +INF ;  /* 0x7f80000000072423 */ /* 0x000fe20000010031 */
[C---:B------:R-:W-:Y:S01]  /*2950*/  FSETP.NEU.AND P2, PT, R2.reuse, RZ, PT ;  /* 0x000000ff0200720b */ /* 0x040fe20003f4d000 */
[----:B0-----:R-:W-:Y:S01]  /*2960*/  STG.E.U16 [R16.64], R28 ;  /* 0x0000001c10007986 */ /* 0x001fe2000c101504 */
[----:B------:R-:W-:Y:S01]  /*2970*/  @P1 FFMA.FTZ R9, R2, R51, +INF ;  /* 0x7f80000002091423 */ /* 0x000fe20000010033 */
[----:B------:R-:W-:-:S02]  /*2980*/  PRMT R0, R28, 0x7632, R0 ;  /* 0x000076321c007816 */ /* 0x000fc40000000000 */
[CC--:B------:R-:W-:Y:S01]  /*2990*/  LEA R44, P4, R53.reuse, R4.reuse, 0x1 ;  /* 0x00000004352c7211 */ /* 0x0c0fe200078808ff */
[----:B-1----:R0:W-:Y:S01]  /*29a0*/  STG.E.U16 [R14.64], R30 ;  /* 0x0000001e0e007986 */ /* 0x0021e2000c101504 */
[----:B------:R-:W-:Y:S02]  /*29b0*/  PRMT R2, R30, 0x7632, R2 ;  /* 0x000076321e027816 */ /* 0x000fe40000000002 */
[C---:B------:R-:W-:Y:S01]  /*29c0*/  LEA R4, P5, R52.reuse, R4, 0x1 ;  /* 0x0000000434047211 */ /* 0x040fe200078a08ff */
[----:B------:R1:W-:Y:S01]  /*29d0*/  STG.E.U16 [R12.64], R34 ;  /* 0x000000220c007986 */ /* 0x0003e2000c101504 */
[-C--:B------:R-:W-:Y:S02]  /*29e0*/  LEA.HI.X.SX32 R45, R53, R5.reuse, 0x1, P4 ;  /* 0x00000005352d7211 */ /* 0x080fe400020f0eff */
[----:B------:R-:W-:Y:S01]  /*29f0*/  LEA.HI.X.SX32 R5, R52, R5, 0x1, P5 ;  /* 0x0000000534057211 */ /* 0x000fe200028f0eff */
[----:B------:R2:W-:Y:S01]  /*2a00*/  STG.E.U16 [R10.64], R36 ;  /* 0x000000240a007986 */ /* 0x0005e2000c101504 */
[----:B------:R-:W-:-:S02]  /*2a10*/  FSEL R7, R7, -INF , P3 ;  /* 0xff80000007077808 */ /* 0x000fc40001800000 */
[----:B------:R-:W-:Y:S01]  /*2a20*/  FSEL R9, R9, -INF , P2 ;  /* 0xff80000009097808 */ /* 0x000fe20001000000 */
[----:B------:R3:W-:Y:S01]  /*2a30*/  STG.E.U16 [R18.64], R0 ;  /* 0x0000000012007986 */ /* 0x0007e2000c101504 */
[----:B0-----:R-:W-:Y:S01]  /*2a40*/  PRMT R14, R29, 0x7632, R14 ;  /* 0x000076321d0e7816 */ /* 0x001fe2000000000e */
[----:B------:R-:W-:Y:S01]  /*2a50*/  FFMA R6, R7, 0.69314718246459960938, R6 ;  /* 0x3f31721807067823 */ /* 0x000fe20000000006 */
[----:B-1----:R-:W-:Y:S01]  /*2a60*/  PRMT R13, R36, 0x7632, R13 ;  /* 0x00007632240d7816 */ /* 0x002fe2000000000d */
[----:B------:R-:W-:Y:S01]  /*2a70*/  STG.E.U16 [R20.64], R2 ;  /* 0x0000000214007986 */ /* 0x000fe2000c101504 */
[----:B------:R-:W-:Y:S01]  /*2a80*/  PRMT R12, R37, 0x7632, R12 ;  /* 0x00007632250c7816 */ /* 0x000fe2000000000c */
[----:B------:R-:W-:Y:S01]  /*2a90*/  FFMA R7, R9, 0.69314718246459960938, R8 ;  /* 0x3f31721809077823 */ /* 0x000fe20000000008 */
[----:B--2---:R-:W-:Y:S02]  /*2aa0*/  PRMT R11, R34, 0x7632, R11 ;  /* 0x00007632220b7816 */ /* 0x004fe4000000000b */
[----:B------:R-:W-:-:S02]  /*2ab0*/  PRMT R10, R35, 0x7632, R10 ;  /* 0x00007632230a7816 */ /* 0x000fc4000000000a */
[----:B---3--:R-:W-:Y:S01]  /*2ac0*/  LOP3.LUT R0, R55, 0xf8, RZ, 0xc0, !PT ;  /* 0x000000f837007812 */ /* 0x008fe200078ec0ff */
[----:B------:R0:W-:Y:S04]  /*2ad0*/  STG.E.U16 [R22.64], R11 ;  /* 0x0000000b16007986 */ /* 0x0001e8000c101504 */
[----:B------:R1:W-:Y:S04]  /*2ae0*/  STG.E.U16 [R24.64], R13 ;  /* 0x0000000d18007986 */ /* 0x0003e8000c101504 */
[----:B------:R1:W-:Y:S01]  /*2af0*/  STG.E.U16 [R26.64], R29 ;  /* 0x0000001d1a007986 */ /* 0x0003e2000c101504 */
[----:B0-----:R-:W-:-:S03]  /*2b00*/  PRMT R23, R31, 0x7632, R23 ;  /* 0x000076321f177816 */ /* 0x001fc60000000017 */
[----:B------:R1:W-:Y:S04]  /*2b10*/  STG.E.U16 [R32.64], R31 ;  /* 0x0000001f20007986 */ /* 0x0003e8000c101504 */
[----:B------:R1:W-:Y:S04]  /*2b20*/  STG.E.U16 [R38.64], R35 ;  /* 0x0000002326007986 */ /* 0x0003e8000c101504 */
[----:B------:R1:W-:Y:S04]  /*2b30*/  STG.E.U16 [R42.64], R37 ;  /* 0x000000252a007986 */ /* 0x0003e8000c101504 */
[----:B------:R1:W-:Y:S04]  /*2b40*/  STG.E.U16 [R40.64], R14 ;  /* 0x0000000e28007986 */ /* 0x0003e8000c101504 */
[----:B------:R1:W-:Y:S04]  /*2b50*/  STG.E.U16 [R46.64], R23 ;  /* 0x000000172e007986 */ /* 0x0003e8000c101504 */
[----:B------:R1:W-:Y:S04]  /*2b60*/  STG.E.U16 [R44.64], R10 ;  /* 0x0000000a2c007986 */ /* 0x0003e8000c101504 */
[----:B------:R1:W-:Y:S04]  /*2b70*/  STG.E.U16 [R4.64], R12 ;  /* 0x0000000c04007986 */ /* 0x0003e8000c101504 */
[----:B------:R-:W-:Y:S06]  /*2b80*/  BAR.SYNC.DEFER_BLOCKING 0x0 ;  /* 0x0000000000007b1d */ /* 0x000fec0000010000 */
[----:B------:R1:W-:Y:S04]  /*2b90*/  STS.64 [R0], R6 ;  /* 0x0000000600007388 */ /* 0x0003e80000000a00 */
[----:B------:R-:W-:Y:S06]  /*2ba0*/  BAR.SYNC.DEFER_BLOCKING 0x0 ;  /* 0x0000000000007b1d */ /* 0x000fec0000010000 */
[----:B------:R-:W-:Y:S05]  /*2bb0*/  @P0 EXIT ;  /* 0x000000000000094d */ /* 0x000fea0003800000 */
[----:B-1----:R-:W0:Y:S01]  /*2bc0*/  LDS R3, [R3] ;  /* 0x0000000003037984 */ /* 0x002e220000000800 */
[----:B------:R-:W-:Y:S01]  /*2bd0*/  IMAD R0, R54, c[0x0][0x1cc], RZ ;  /* 0x0000730036007a24 */ /* 0x000fe200078e02ff */
[C---:B------:R-:W-:Y:S01]  /*2be0*/  SHF.L.U32 R5, R90.reuse, 0x2, RZ ;  /* 0x000000025a057819 */ /* 0x040fe200000006ff */
[----:B------:R-:W-:-:S03]  /*2bf0*/  IMAD.HI R7, R90, 0x4, RZ ;  /* 0x000000045a077827 */ /* 0x000fc600078e02ff */
[C---:B------:R-:W-:Y:S01]  /*2c00*/  SHF.L.U32 R4, R0.reuse, 0x2, RZ ;  /* 0x0000000200047819 */ /* 0x040fe200000006ff */
[----:B------:R-:W-:-:S03]  /*2c10*/  IMAD.HI R0, R0, 0x4, RZ ;  /* 0x0000000400007827 */ /* 0x000fc600078e02ff */
[----:B------:R-:W-:-:S04]  /*2c20*/  IADD3 R4, P0, P1, R5, c[0x0][0x180], R4 ;  /* 0x0000600005047a10 */ /* 0x000fc8000791e004 */
[----:B------:R-:W-:-:S05]  /*2c30*/  IADD3.X R5, R7, c[0x0][0x184], R0, P0, P1 ;  /* 0x0000610007057a10 */ /* 0x000fca00007e2400 */
[----:B0-----:R-:W-:Y:S01]  /*2c40*/  STG.E [R4.64], R3 ;  /* 0x0000000304007986 */ /* 0x001fe2000c101904 */
[----:B------:R-:W-:Y:S05]  /*2c50*/  EXIT ;  /* 0x000000000000794d */ /* 0x000fea0003800000 */
.L_x_2:
[----:B------:R-:W-:-:S00]  /*2c60*/  BRA `(.L_x_2) ;  /* 0xfffffff000007947 */ /* 0x000fc0000383ffff */
[----:B------:R-:W-:-:S00]  /*2c70*/  NOP ;  /* 0x0000000000007918 */ /* 0x000fc00000000000 */
        /* <DEDUP_REMOVED lines=8> */
.L_x_3:


//--------------------- .nv.global.init           --------------------------
	.section	.nv.global.init,"aw",@progbits
.nv.global.init:
	.type		_$_str,@object
	.size		_$_str,(.L_0 - _$_str)
_$_str:
        /*0000*/ 	.byte	0x5f, 0x5f, 0x43, 0x55, 0x44, 0x41, 0x5f, 0x46, 0x54, 0x5a, 0x00
.L_0:


//--------------------- .nv.shared.attn_fwd       --------------------------
	.section	.nv.shared.attn_fwd,"aw",@nobits
	.sectionflags	@""
	.align	16
